	.target	sm_90a

	.elftype	@"ET_EXEC"


//--------------------- .note.nv.tkinfo           --------------------------
	.section	.note.nv.tkinfo,"",@"SHT_NOTE"
	.sectionflags	@"SHF_NOTE_NV_TKINFO"
	.tkinfo
        /*0018*/ 	.word	0x00000002
        /*0030*/ 	.string	""
        /*0030*/ 	.string	"ptxas"
        /*0030*/ 	.string	"Cuda compilation tools, release 13.0, V13.0.88"
        /*0030*/ 	.string	"Build cuda_13.0.r13.0/compiler.36424714_0"
        /*0030*/ 	.string	"-arch sm_90a -m 64 "



//--------------------- .note.nv.cuinfo           --------------------------
	.section	.note.nv.cuinfo,"",@"SHT_NOTE"
	.sectionflags	@"SHF_NOTE_NV_CUINFO"
        /*0018*/ 	.short	0x0002
        /*001a*/ 	.short	0x005a
        /*001c*/ 	.short	0x0082
	.zero		2


//--------------------- .nv.info                  --------------------------
	.section	.nv.info,"",@"SHT_CUDA_INFO"
	.align	4


	//----- nvinfo : EIATTR_REGCOUNT
	.align		4
        /*0000*/ 	.byte	0x04, 0x2f
        /*0002*/ 	.short	(.L_15 - .L_14)
	.align		4
.L_14:
        /*0004*/ 	.word	index@(_ZN7cutlass13device_kernelINS_4gemm6kernel13GemmUniversalIN4cute5tupleIJiiiiEEENS1_10collective13CollectiveMmaINS1_34MainloopSm90TmaGmmaWarpSpecializedILi3ENS5_IJNS4_1CILi1EEESB_SB_EEENS1_35KernelTmaWarpSpecializedCooperativeEEENS5_IJNSA_ILi128EEESF_NSA_ILi64EEEEEENS_10bfloat16_tENS5_IJlSB_lEEESI_SJ_NS4_8TiledMMAINS4_8MMA_AtomIJNS4_4SM904GMMA28MMA_64x128x16_F32BF16BF16_SSILNSN_5MajorE0ELSP_0ELNSN_7ScaleInE1ELSQ_1EEEEEENS4_6LayoutINS5_IJNSA_ILi2EEESB_SB_EEENS5_IJSB_NSA_ILi0EEESW_EEEEENS5_IJNS4_10UnderscoreESZ_SZ_EEEEENS4_13SM90_TMA_LOADENS4_14ComposedLayoutINS4_7SwizzleILi3ELi4ELi3EEENS4_18smem_ptr_flag_bitsILi16EEENST_INS5_IJNSA_ILi8EEESG_EEENS5_IJSG_SB_EEEEEEEvNS4_8identityES12_S1C_vS1D_EENS_8epilogue10collective6detail29Sm90TmaWarpSpecializedAdapterINS1G_15DefaultEpilogueISI_SJ_SJ_NS1F_6thread17LinearCombinationISI_Li1EffLNS1K_9ScaleType4KindE0ELNS_15FloatRoundStyleE2ESI_EENS1_15EpilogueDefaultEEEEEvvEEEEvNT_6ParamsE)
        /*0008*/ 	.word	0x000000a8


	//----- nvinfo : EIATTR_FRAME_SIZE
	.align		4
.L_15:
        /*000c*/ 	.byte	0x04, 0x11
        /*000e*/ 	.short	(.L_17 - .L_16)
	.align		4
.L_16:
        /*0010*/ 	.word	index@(_ZN7cutlass13device_kernelINS_4gemm6kernel13GemmUniversalIN4cute5tupleIJiiiiEEENS1_10collective13CollectiveMmaINS1_34MainloopSm90TmaGmmaWarpSpecializedILi3ENS5_IJNS4_1CILi1EEESB_SB_EEENS1_35KernelTmaWarpSpecializedCooperativeEEENS5_IJNSA_ILi128EEESF_NSA_ILi64EEEEEENS_10bfloat16_tENS5_IJlSB_lEEESI_SJ_NS4_8TiledMMAINS4_8MMA_AtomIJNS4_4SM904GMMA28MMA_64x128x16_F32BF16BF16_SSILNSN_5MajorE0ELSP_0ELNSN_7ScaleInE1ELSQ_1EEEEEENS4_6LayoutINS5_IJNSA_ILi2EEESB_SB_EEENS5_IJSB_NSA_ILi0EEESW_EEEEENS5_IJNS4_10UnderscoreESZ_SZ_EEEEENS4_13SM90_TMA_LOADENS4_14ComposedLayoutINS4_7SwizzleILi3ELi4ELi3EEENS4_18smem_ptr_flag_bitsILi16EEENST_INS5_IJNSA_ILi8EEESG_EEENS5_IJSG_SB_EEEEEEEvNS4_8identityES12_S1C_vS1D_EENS_8epilogue10collective6detail29Sm90TmaWarpSpecializedAdapterINS1G_15DefaultEpilogueISI_SJ_SJ_NS1F_6thread17LinearCombinationISI_Li1EffLNS1K_9ScaleType4KindE0ELNS_15FloatRoundStyleE2ESI_EENS1_15EpilogueDefaultEEEEEvvEEEEvNT_6ParamsE)
        /*0014*/ 	.word	0x00000000


	//----- nvinfo : EIATTR_MIN_STACK_SIZE
	.align		4
.L_17:
        /*0018*/ 	.byte	0x04, 0x12
        /*001a*/ 	.short	(.L_19 - .L_18)
	.align		4
.L_18:
        /*001c*/ 	.word	index@(_ZN7cutlass13device_kernelINS_4gemm6kernel13GemmUniversalIN4cute5tupleIJiiiiEEENS1_10collective13CollectiveMmaINS1_34MainloopSm90TmaGmmaWarpSpecializedILi3ENS5_IJNS4_1CILi1EEESB_SB_EEENS1_35KernelTmaWarpSpecializedCooperativeEEENS5_IJNSA_ILi128EEESF_NSA_ILi64EEEEEENS_10bfloat16_tENS5_IJlSB_lEEESI_SJ_NS4_8TiledMMAINS4_8MMA_AtomIJNS4_4SM904GMMA28MMA_64x128x16_F32BF16BF16_SSILNSN_5MajorE0ELSP_0ELNSN_7ScaleInE1ELSQ_1EEEEEENS4_6LayoutINS5_IJNSA_ILi2EEESB_SB_EEENS5_IJSB_NSA_ILi0EEESW_EEEEENS5_IJNS4_10UnderscoreESZ_SZ_EEEEENS4_13SM90_TMA_LOADENS4_14ComposedLayoutINS4_7SwizzleILi3ELi4ELi3EEENS4_18smem_ptr_flag_bitsILi16EEENST_INS5_IJNSA_ILi8EEESG_EEENS5_IJSG_SB_EEEEEEEvNS4_8identityES12_S1C_vS1D_EENS_8epilogue10collective6detail29Sm90TmaWarpSpecializedAdapterINS1G_15DefaultEpilogueISI_SJ_SJ_NS1F_6thread17LinearCombinationISI_Li1EffLNS1K_9ScaleType4KindE0ELNS_15FloatRoundStyleE2ESI_EENS1_15EpilogueDefaultEEEEEvvEEEEvNT_6ParamsE)
        /*0020*/ 	.word	0x00000000
.L_19:


//--------------------- .nv.compat                --------------------------
	.section	.nv.compat,"",@"SHT_CUDA_COMPAT_INFO"
	.align	4
        /*0000*/ 	.byte	0x02, 0x09, 0x01, 0x00, 0x02, 0x02, 0x04, 0x00, 0x02, 0x05, 0x05, 0x00, 0x03, 0x07, 0x01, 0x01
        /*0010*/ 	.byte	0x02, 0x03, 0x01, 0x00, 0x02, 0x06, 0x01, 0x00, 0x04, 0x0b, 0x08, 0x00, 0x00, 0x00, 0x00, 0x00
        /*0020*/ 	.byte	0x00, 0x00, 0x00, 0x00


//--------------------- .nv.info._ZN7cutlass13device_kernelINS_4gemm6kernel13GemmUniversalIN4cute5tupleIJiiiiEEENS1_10collective13CollectiveMmaINS1_34MainloopSm90TmaGmmaWarpSpecializedILi3ENS5_IJNS4_1CILi1EEESB_SB_EEENS1_35KernelTmaWarpSpecializedCooperativeEEENS5_IJNSA_ILi128EEESF_NSA_ILi64EEEEEENS_10bfloat16_tENS5_IJlSB_lEEESI_SJ_NS4_8TiledMMAINS4_8MMA_AtomIJNS4_4SM904GMMA28MMA_64x128x16_F32BF16BF16_SSILNSN_5MajorE0ELSP_0ELNSN_7ScaleInE1ELSQ_1EEEEEENS4_6LayoutINS5_IJNSA_ILi2EEESB_SB_EEENS5_IJSB_NSA_ILi0EEESW_EEEEENS5_IJNS4_10UnderscoreESZ_SZ_EEEEENS4_13SM90_TMA_LOADENS4_14ComposedLayoutINS4_7SwizzleILi3ELi4ELi3EEENS4_18smem_ptr_flag_bitsILi16EEENST_INS5_IJNSA_ILi8EEESG_EEENS5_IJSG_SB_EEEEEEEvNS4_8identityES12_S1C_vS1D_EENS_8epilogue10collective6detail29Sm90TmaWarpSpecializedAdapterINS1G_15DefaultEpilogueISI_SJ_SJ_NS1F_6thread17LinearCombinationISI_Li1EffLNS1K_9ScaleType4KindE0ELNS_15FloatRoundStyleE2ESI_EENS1_15EpilogueDefaultEEEEEvvEEEEvNT_6ParamsE --------------------------
	.section	.nv.info._ZN7cutlass13device_kernelINS_4gemm6kernel13GemmUniversalIN4cute5tupleIJiiiiEEENS1_10collective13CollectiveMmaINS1_34MainloopSm90TmaGmmaWarpSpecializedILi3ENS5_IJNS4_1CILi1EEESB_SB_EEENS1_35KernelTmaWarpSpecializedCooperativeEEENS5_IJNSA_ILi128EEESF_NSA_ILi64EEEEEENS_10bfloat16_tENS5_IJlSB_lEEESI_SJ_NS4_8TiledMMAINS4_8MMA_AtomIJNS4_4SM904GMMA28MMA_64x128x16_F32BF16BF16_SSILNSN_5MajorE0ELSP_0ELNSN_7ScaleInE1ELSQ_1EEEEEENS4_6LayoutINS5_IJNSA_ILi2EEESB_SB_EEENS5_IJSB_NSA_ILi0EEESW_EEEEENS5_IJNS4_10UnderscoreESZ_SZ_EEEEENS4_13SM90_TMA_LOADENS4_14ComposedLayoutINS4_7SwizzleILi3ELi4ELi3EEENS4_18smem_ptr_flag_bitsILi16EEENST_INS5_IJNSA_ILi8EEESG_EEENS5_IJSG_SB_EEEEEEEvNS4_8identityES12_S1C_vS1D_EENS_8epilogue10collective6detail29Sm90TmaWarpSpecializedAdapterINS1G_15DefaultEpilogueISI_SJ_SJ_NS1F_6thread17LinearCombinationISI_Li1EffLNS1K_9ScaleType4KindE0ELNS_15FloatRoundStyleE2ESI_EENS1_15EpilogueDefaultEEEEEvvEEEEvNT_6ParamsE,"",@"SHT_CUDA_INFO"
	.sectionflags	@""
	.align	4


	//----- nvinfo : EIATTR_CUDA_API_VERSION
	.align		4
        /*0000*/ 	.byte	0x04, 0x37
        /*0002*/ 	.short	(.L_21 - .L_20)
.L_20:
        /*0004*/ 	.word	0x00000082


	//----- nvinfo : EIATTR_KPARAM_INFO
	.align		4
.L_21:
        /*0008*/ 	.byte	0x04, 0x17
        /*000a*/ 	.short	(.L_23 - .L_22)
.L_22:
        /*000c*/ 	.word	0x00000000
        /*0010*/ 	.short	0x0000
        /*0012*/ 	.short	0x0070
        /*0014*/ 	.byte	0x00, 0xf0, 0x01, 0x10


	//----- nvinfo : EIATTR_SPARSE_MMA_MASK
	.align		4
.L_23:
        /*0018*/ 	.byte	0x03, 0x50
        /*001a*/ 	.short	0x0000


	//----- nvinfo : EIATTR_MAXREG_COUNT
	.align		4
        /*001c*/ 	.byte	0x03, 0x1b
        /*001e*/ 	.short	0x00a8


	//----- nvinfo : EIATTR_NUM_BARRIERS
	.align		4
        /*0020*/ 	.byte	0x02, 0x4c
        /*0022*/ 	.byte	0x01
	.zero		1


	//----- nvinfo : EIATTR_EXTERNS
	.align		4
        /*0024*/ 	.byte	0x04, 0x0f
        /*0026*/ 	.short	(.L_25 - .L_24)


	//   ....[0]....
	.align		4
.L_24:
        /*0028*/ 	.word	index@(__assertfail)


	//----- nvinfo : EIATTR_MERCURY_ISA_VERSION
	.align		4
.L_25:
        /*002c*/ 	.byte	0x03, 0x5f
        /*002e*/ 	.short	0x0101


	//----- nvinfo : EIATTR_INT_WARP_WIDE_INSTR_OFFSETS
	.align		4
        /*0030*/ 	.byte	0x04, 0x31
        /*0032*/ 	.short	(.L_27 - .L_26)


	//   ....[0]....
.L_26:
        /*0034*/ 	.word	0x000003d0


	//   ....[1]....
        /*0038*/ 	.word	0x000003e0


	//   ....[2]....
        /*003c*/ 	.word	0x000004a0


	//----- nvinfo : EIATTR_COOP_GROUP_MASK_REGIDS
	.align		4
.L_27:
        /*0040*/ 	.byte	0x04, 0x29
        /*0042*/ 	.short	(.L_29 - .L_28)


	//   ....[0]....
.L_28:
        /*0044*/ 	.word	0xffffffff


	//   ....[1]....
        /*0048*/ 	.word	0xffffffff


	//   ....[2]....
        /*004c*/ 	.word	0xffffffff


	//   ....[3]....
        /*0050*/ 	.word	0xffffffff


	//   ....[4]....
        /*0054*/ 	.word	0xffffffff


	//----- nvinfo : EIATTR_COOP_GROUP_INSTR_OFFSETS
	.align		4
.L_29:
        /*0058*/ 	.byte	0x04, 0x28
        /*005a*/ 	.short	(.L_31 - .L_30)


	//   ....[0]....
.L_30:
        /*005c*/ 	.word	0x00000060


	//   ....[1]....
        /*0060*/ 	.word	0x00000070


	//   ....[2]....
        /*0064*/ 	.word	0x00000130


	//   ....[3]....
        /*0068*/ 	.word	0x000002a0


	//   ....[4]....
        /*006c*/ 	.word	0x000011a0


	//----- nvinfo : EIATTR_REG_RECONFIG
	.align		4
.L_31:
        /*0070*/ 	.byte	0x01, 0x54
	.zero		2


	//----- nvinfo : EIATTR_SYSCALL_OFFSETS
	.align		4
        /*0074*/ 	.byte	0x04, 0x46
        /*0076*/ 	.short	(.L_33 - .L_32)


	//   ....[0]....
.L_32:
        /*0078*/ 	.word	0x00001390


	//----- nvinfo : EIATTR_MBARRIER_INSTR_OFFSETS
	.align		4
.L_33:
        /*007c*/ 	.byte	0x04, 0x39
        /*007e*/ 	.short	(.L_35 - .L_34)


	//   ....[0]....
.L_34:
        /*0080*/ 	.word	0x00000230
        /*0084*/ 	.word	0x000000ff
        /*0088*/ 	.word	0x00000000
        /*008c*/ 	.short	0x0100
        /*008e*/ 	.byte	0x08
	.zero		1


	//   ....[1]....
        /*0090*/ 	.word	0x00000240
        /*0094*/ 	.word	0x000000ff
        /*0098*/ 	.word	0x00000018
        /*009c*/ 	.short	0x0100
        /*009e*/ 	.byte	0x08
	.zero		1


	//   ....[2]....
        /*00a0*/ 	.word	0x00000250
        /*00a4*/ 	.word	0x000000ff
        /*00a8*/ 	.word	0x00000008
        /*00ac*/ 	.short	0x0100
        /*00ae*/ 	.byte	0x08
	.zero		1


	//   ....[3]....
        /*00b0*/ 	.word	0x00000260
        /*00b4*/ 	.word	0x000000ff
        /*00b8*/ 	.word	0x00000020
        /*00bc*/ 	.short	0x0100
        /*00be*/ 	.byte	0x08
	.zero		1


	//   ....[4]....
        /*00c0*/ 	.word	0x00000270
        /*00c4*/ 	.word	0x000000ff
        /*00c8*/ 	.word	0x00000010
        /*00cc*/ 	.short	0x0100
        /*00ce*/ 	.byte	0x08
	.zero		1


	//   ....[5]....
        /*00d0*/ 	.word	0x00000280
        /*00d4*/ 	.word	0x000000ff
        /*00d8*/ 	.word	0x00000028
        /*00dc*/ 	.short	0x0100
        /*00de*/ 	.byte	0x08
	.zero		1


	//   ....[6]....
        /*00e0*/ 	.word	0x00000520
        /*00e4*/ 	.word	0x000000ff
        /*00e8*/ 	.word	0x00000040
        /*00ec*/ 	.short	0x0100
        /*00ee*/ 	.byte	0x08
	.zero		1


	//   ....[7]....
        /*00f0*/ 	.word	0x000005a0
        /*00f4*/ 	.word	0x000000ff
        /*00f8*/ 	.word	0x00000048
        /*00fc*/ 	.short	0x0100
        /*00fe*/ 	.byte	0x08
	.zero		1


	//   ....[8]....
        /*0100*/ 	.word	0x00001410
        /*0104*/ 	.word	0x00000003
        /*0108*/ 	.word	0x00000000
        /*010c*/ 	.short	0x010a
        /*010e*/ 	.byte	0x3f
	.zero		1


	//   ....[9]....
        /*0110*/ 	.word	0x00001470
        /*0114*/ 	.word	0x00000003
        /*0118*/ 	.word	0x00000000
        /*011c*/ 	.short	0x010a
        /*011e*/ 	.byte	0x3f
	.zero		1


	//   ....[10]....
        /*0120*/ 	.word	0x000017c0
        /*0124*/ 	.word	0x000000ff
        /*0128*/ 	.word	0x00000000
        /*012c*/ 	.short	0x010a
        /*012e*/ 	.byte	0x07
	.zero		1


	//   ....[11]....
        /*0130*/ 	.word	0x00001800
        /*0134*/ 	.word	0x000000ff
        /*0138*/ 	.word	0x00000000
        /*013c*/ 	.short	0x010a
        /*013e*/ 	.byte	0x07
	.zero		1


	//   ....[12]....
        /*0140*/ 	.word	0x00001a60
        /*0144*/ 	.word	0x000000ff
        /*0148*/ 	.word	0x00000000
        /*014c*/ 	.short	0x0101
        /*014e*/ 	.byte	0x07
	.zero		1


	//   ....[13]....
        /*0150*/ 	.word	0x00001c40
        /*0154*/ 	.word	0x000000ff
        /*0158*/ 	.word	0x00000000
        /*015c*/ 	.short	0x0101
        /*015e*/ 	.byte	0x06
	.zero		1


	//   ....[14]....
        /*0160*/ 	.word	0x00006e00
        /*0164*/ 	.word	0x0000000e
        /*0168*/ 	.word	0x00000018
        /*016c*/ 	.short	0x010a
        /*016e*/ 	.byte	0x3f
	.zero		1


	//   ....[15]....
        /*0170*/ 	.word	0x00007170
        /*0174*/ 	.word	0x00000006
        /*0178*/ 	.word	0x00000048
        /*017c*/ 	.short	0x0101
        /*017e*/ 	.byte	0x3f
	.zero		1


	//   ....[16]....
        /*0180*/ 	.word	0x00007890
        /*0184*/ 	.word	0x00000007
        /*0188*/ 	.word	0x00000000
        /*018c*/ 	.short	0x010a
        /*018e*/ 	.byte	0x3f
	.zero		1


	//   ....[17]....
        /*0190*/ 	.word	0x00007910
        /*0194*/ 	.word	0x00000009
        /*0198*/ 	.word	0x00000000
        /*019c*/ 	.short	0x010a
        /*019e*/ 	.byte	0x3f
	.zero		1


	//   ....[18]....
        /*01a0*/ 	.word	0x000079a0
        /*01a4*/ 	.word	0x00000003
        /*01a8*/ 	.word	0x00000000
        /*01ac*/ 	.short	0x010a
        /*01ae*/ 	.byte	0x3f
	.zero		1


	//   ....[19]....
        /*01b0*/ 	.word	0x00007a00
        /*01b4*/ 	.word	0x00000003
        /*01b8*/ 	.word	0x00000000
        /*01bc*/ 	.short	0x010a
        /*01be*/ 	.byte	0x3f
	.zero		1


	//   ....[20]....
        /*01c0*/ 	.word	0x00007a60
        /*01c4*/ 	.word	0x00000004
        /*01c8*/ 	.word	0x00000000
        /*01cc*/ 	.short	0x010a
        /*01ce*/ 	.byte	0x3f
	.zero		1


	//   ....[21]....
        /*01d0*/ 	.word	0x00007b30
        /*01d4*/ 	.word	0x0000000e
        /*01d8*/ 	.word	0x00000018
        /*01dc*/ 	.short	0x010a
        /*01de*/ 	.byte	0x3f
	.zero		1


	//   ....[22]....
        /*01e0*/ 	.word	0x00007c00
        /*01e4*/ 	.word	0x00000007
        /*01e8*/ 	.word	0x00000000
        /*01ec*/ 	.short	0x010a
        /*01ee*/ 	.byte	0x3f
	.zero		1


	//   ....[23]....
        /*01f0*/ 	.word	0x00007c50
        /*01f4*/ 	.word	0x00000009
        /*01f8*/ 	.word	0x00000000
        /*01fc*/ 	.short	0x010a
        /*01fe*/ 	.byte	0x3f
	.zero		1


	//----- nvinfo : EIATTR_NUM_MBARRIERS
	.align		4
.L_35:
        /*0200*/ 	.byte	0x03, 0x38
        /*0202*/ 	.short	0x0008


	//----- nvinfo : EIATTR_EXIT_INSTR_OFFSETS
	.align		4
        /*0204*/ 	.byte	0x04, 0x1c
        /*0206*/ 	.short	(.L_37 - .L_36)


	//   ....[0]....
.L_36:
        /*0208*/ 	.word	0x00000640


	//   ....[1]....
        /*020c*/ 	.word	0x00000f00


	//   ....[2]....
        /*0210*/ 	.word	0x000064e0


	//   ....[3]....
        /*0214*/ 	.word	0x00006b10


	//   ....[4]....
        /*0218*/ 	.word	0x000079f0


	//----- nvinfo : EIATTR_MAX_THREADS
	.align		4
.L_37:
        /*021c*/ 	.byte	0x04, 0x05
        /*021e*/ 	.short	(.L_39 - .L_38)
.L_38:
        /*0220*/ 	.word	0x00000180
        /*0224*/ 	.word	0x00000001
        /*0228*/ 	.word	0x00000001


	//----- nvinfo : EIATTR_CRS_STACK_SIZE
	.align		4
.L_39:
        /*022c*/ 	.byte	0x04, 0x1e
        /*022e*/ 	.short	(.L_41 - .L_40)
.L_40:
        /*0230*/ 	.word	0x00000000


	//----- nvinfo : EIATTR_CBANK_PARAM_SIZE
	.align		4
.L_41:
        /*0234*/ 	.byte	0x03, 0x19
        /*0236*/ 	.short	0x0470


	//----- nvinfo : EIATTR_PARAM_CBANK
	.align		4
        /*0238*/ 	.byte	0x04, 0x0a
        /*023a*/ 	.short	(.L_43 - .L_42)
	.align		4
.L_42:
        /*023c*/ 	.word	index@(.nv.constant0._ZN7cutlass13device_kernelINS_4gemm6kernel13GemmUniversalIN4cute5tupleIJiiiiEEENS1_10collective13CollectiveMmaINS1_34MainloopSm90TmaGmmaWarpSpecializedILi3ENS5_IJNS4_1CILi1EEESB_SB_EEENS1_35KernelTmaWarpSpecializedCooperativeEEENS5_IJNSA_ILi128EEESF_NSA_ILi64EEEEEENS_10bfloat16_tENS5_IJlSB_lEEESI_SJ_NS4_8TiledMMAINS4_8MMA_AtomIJNS4_4SM904GMMA28MMA_64x128x16_F32BF16BF16_SSILNSN_5MajorE0ELSP_0ELNSN_7ScaleInE1ELSQ_1EEEEEENS4_6LayoutINS5_IJNSA_ILi2EEESB_SB_EEENS5_IJSB_NSA_ILi0EEESW_EEEEENS5_IJNS4_10UnderscoreESZ_SZ_EEEEENS4_13SM90_TMA_LOADENS4_14ComposedLayoutINS4_7SwizzleILi3ELi4ELi3EEENS4_18smem_ptr_flag_bitsILi16EEENST_INS5_IJNSA_ILi8EEESG_EEENS5_IJSG_SB_EEEEEEEvNS4_8identityES12_S1C_vS1D_EENS_8epilogue10collective6detail29Sm90TmaWarpSpecializedAdapterINS1G_15DefaultEpilogueISI_SJ_SJ_NS1F_6thread17LinearCombinationISI_Li1EffLNS1K_9ScaleType4KindE0ELNS_15FloatRoundStyleE2ESI_EENS1_15EpilogueDefaultEEEEEvvEEEEvNT_6ParamsE)
        /*0240*/ 	.short	0x0210
        /*0242*/ 	.short	0x0470


	//----- nvinfo : EIATTR_SW_WAR
	.align		4
.L_43:
        /*0244*/ 	.byte	0x04, 0x36
        /*0246*/ 	.short	(.L_45 - .L_44)
.L_44:
        /*0248*/ 	.word	0x00000008
.L_45:


//--------------------- .nv.callgraph             --------------------------
	.section	.nv.callgraph,"",@"SHT_CUDA_CALLGRAPH"
	.align	4
	.sectionentsize	8
	.align		4
        /*0000*/ 	.word	0x00000000
	.align		4
        /*0004*/ 	.word	0xffffffff
	.align		4
        /*0008*/ 	.word	index@(_ZN7cutlass13device_kernelINS_4gemm6kernel13GemmUniversalIN4cute5tupleIJiiiiEEENS1_10collective13CollectiveMmaINS1_34MainloopSm90TmaGmmaWarpSpecializedILi3ENS5_IJNS4_1CILi1EEESB_SB_EEENS1_35KernelTmaWarpSpecializedCooperativeEEENS5_IJNSA_ILi128EEESF_NSA_ILi64EEEEEENS_10bfloat16_tENS5_IJlSB_lEEESI_SJ_NS4_8TiledMMAINS4_8MMA_AtomIJNS4_4SM904GMMA28MMA_64x128x16_F32BF16BF16_SSILNSN_5MajorE0ELSP_0ELNSN_7ScaleInE1ELSQ_1EEEEEENS4_6LayoutINS5_IJNSA_ILi2EEESB_SB_EEENS5_IJSB_NSA_ILi0EEESW_EEEEENS5_IJNS4_10UnderscoreESZ_SZ_EEEEENS4_13SM90_TMA_LOADENS4_14ComposedLayoutINS4_7SwizzleILi3ELi4ELi3EEENS4_18smem_ptr_flag_bitsILi16EEENST_INS5_IJNSA_ILi8EEESG_EEENS5_IJSG_SB_EEEEEEEvNS4_8identityES12_S1C_vS1D_EENS_8epilogue10collective6detail29Sm90TmaWarpSpecializedAdapterINS1G_15DefaultEpilogueISI_SJ_SJ_NS1F_6thread17LinearCombinationISI_Li1EffLNS1K_9ScaleType4KindE0ELNS_15FloatRoundStyleE2ESI_EENS1_15EpilogueDefaultEEEEEvvEEEEvNT_6ParamsE)
	.align		4
        /*000c*/ 	.word	index@(__assertfail)
	.align		4
        /*0010*/ 	.word	0x00000000
	.align		4
        /*0014*/ 	.word	0xfffffffe
	.align		4
        /*0018*/ 	.word	0x00000000
	.align		4
        /*001c*/ 	.word	0xfffffffd
	.align		4
        /*0020*/ 	.word	0x00000000
	.align		4
        /*0024*/ 	.word	0xfffffffc


//--------------------- .nv.constant4             --------------------------
	.section	.nv.constant4,"a",@progbits
	.align	8
	.align		8
.nv.constant4:
        /*0000*/ 	.dword	__assertfail
	.align		8
        /*0008*/ 	.dword	__unnamed_1
	.align		8
        /*0010*/ 	.dword	_ZN39_INTERNAL_f30ef19d_4_k_cu_5af20425_28734cuda3std3__45__cpo5beginE
	.align		8
        /*0018*/ 	.dword	_ZN39_INTERNAL_f30ef19d_4_k_cu_5af20425_28734cuda3std3__45__cpo3endE
	.align		8
        /*0020*/ 	.dword	_ZN39_INTERNAL_f30ef19d_4_k_cu_5af20425_28734cuda3std3__45__cpo6cbeginE
	.align		8
        /*0028*/ 	.dword	_ZN39_INTERNAL_f30ef19d_4_k_cu_5af20425_28734cuda3std3__45__cpo4cendE
	.align		8
        /*0030*/ 	.dword	_ZN39_INTERNAL_f30ef19d_4_k_cu_5af20425_28734cuda3std3__441_GLOBAL__N__f30ef19d_4_k_cu_5af20425_28736ignoreE
	.align		8
        /*0038*/ 	.dword	_ZN39_INTERNAL_f30ef19d_4_k_cu_5af20425_28734cuda3std3__419piecewise_constructE
	.align		8
        /*0040*/ 	.dword	_ZN39_INTERNAL_f30ef19d_4_k_cu_5af20425_28734cuda3std3__48in_placeE
	.align		8
        /*0048*/ 	.dword	_ZN39_INTERNAL_f30ef19d_4_k_cu_5af20425_28734cuda3std6ranges3__45__cpo4swapE
	.align		8
        /*0050*/ 	.dword	_ZN39_INTERNAL_f30ef19d_4_k_cu_5af20425_28734cuda3std6ranges3__45__cpo9iter_moveE
	.align		8
        /*0058*/ 	.dword	_ZN39_INTERNAL_f30ef19d_4_k_cu_5af20425_28734cute7productE
	.align		8
        /*0060*/ 	.dword	_ZN39_INTERNAL_f30ef19d_4_k_cu_5af20425_28734cute1_E
	.align		8
        /*0068*/ 	.dword	$str$22
	.align		8
        /*0070*/ 	.dword	$str$23


//--------------------- .text._ZN7cutlass13device_kernelINS_4gemm6kernel13GemmUniversalIN4cute5tupleIJiiiiEEENS1_10collective13CollectiveMmaINS1_34MainloopSm90TmaGmmaWarpSpecializedILi3ENS5_IJNS4_1CILi1EEESB_SB_EEENS1_35KernelTmaWarpSpecializedCooperativeEEENS5_IJNSA_ILi128EEESF_NSA_ILi64EEEEEENS_10bfloat16_tENS5_IJlSB_lEEESI_SJ_NS4_8TiledMMAINS4_8MMA_AtomIJNS4_4SM904GMMA28MMA_64x128x16_F32BF16BF16_SSILNSN_5MajorE0ELSP_0ELNSN_7ScaleInE1ELSQ_1EEEEEENS4_6LayoutINS5_IJNSA_ILi2EEESB_SB_EEENS5_IJSB_NSA_ILi0EEESW_EEEEENS5_IJNS4_10UnderscoreESZ_SZ_EEEEENS4_13SM90_TMA_LOADENS4_14ComposedLayoutINS4_7SwizzleILi3ELi4ELi3EEENS4_18smem_ptr_flag_bitsILi16EEENST_INS5_IJNSA_ILi8EEESG_EEENS5_IJSG_SB_EEEEEEEvNS4_8identityES12_S1C_vS1D_EENS_8epilogue10collective6detail29Sm90TmaWarpSpecializedAdapterINS1G_15DefaultEpilogueISI_SJ_SJ_NS1F_6thread17LinearCombinationISI_Li1EffLNS1K_9ScaleType4KindE0ELNS_15FloatRoundStyleE2ESI_EENS1_15EpilogueDefaultEEEEEvvEEEEvNT_6ParamsE --------------------------
	.section	.text._ZN7cutlass13device_kernelINS_4gemm6kernel13GemmUniversalIN4cute5tupleIJiiiiEEENS1_10collective13CollectiveMmaINS1_34MainloopSm90TmaGmmaWarpSpecializedILi3ENS5_IJNS4_1CILi1EEESB_SB_EEENS1_35KernelTmaWarpSpecializedCooperativeEEENS5_IJNSA_ILi128EEESF_NSA_ILi64EEEEEENS_10bfloat16_tENS5_IJlSB_lEEESI_SJ_NS4_8TiledMMAINS4_8MMA_AtomIJNS4_4SM904GMMA28MMA_64x128x16_F32BF16BF16_SSILNSN_5MajorE0ELSP_0ELNSN_7ScaleInE1ELSQ_1EEEEEENS4_6LayoutINS5_IJNSA_ILi2EEESB_SB_EEENS5_IJSB_NSA_ILi0EEESW_EEEEENS5_IJNS4_10UnderscoreESZ_SZ_EEEEENS4_13SM90_TMA_LOADENS4_14ComposedLayoutINS4_7SwizzleILi3ELi4ELi3EEENS4_18smem_ptr_flag_bitsILi16EEENST_INS5_IJNSA_ILi8EEESG_EEENS5_IJSG_SB_EEEEEEEvNS4_8identityES12_S1C_vS1D_EENS_8epilogue10collective6detail29Sm90TmaWarpSpecializedAdapterINS1G_15DefaultEpilogueISI_SJ_SJ_NS1F_6thread17LinearCombinationISI_Li1EffLNS1K_9ScaleType4KindE0ELNS_15FloatRoundStyleE2ESI_EENS1_15EpilogueDefaultEEEEEvvEEEEvNT_6ParamsE,"ax",@progbits
	.align	128
.text._ZN7cutlass13device_kernelINS_4gemm6kernel13GemmUniversalIN4cute5tupleIJiiiiEEENS1_10collective13CollectiveMmaINS1_34MainloopSm90TmaGmmaWarpSpecializedILi3ENS5_IJNS4_1CILi1EEESB_SB_EEENS1_35KernelTmaWarpSpecializedCooperativeEEENS5_IJNSA_ILi128EEESF_NSA_ILi64EEEEEENS_10bfloat16_tENS5_IJlSB_lEEESI_SJ_NS4_8TiledMMAINS4_8MMA_AtomIJNS4_4SM904GMMA28MMA_64x128x16_F32BF16BF16_SSILNSN_5MajorE0ELSP_0ELNSN_7ScaleInE1ELSQ_1EEEEEENS4_6LayoutINS5_IJNSA_ILi2EEESB_SB_EEENS5_IJSB_NSA_ILi0EEESW_EEEEENS5_IJNS4_10UnderscoreESZ_SZ_EEEEENS4_13SM90_TMA_LOADENS4_14ComposedLayoutINS4_7SwizzleILi3ELi4ELi3EEENS4_18smem_ptr_flag_bitsILi16EEENST_INS5_IJNSA_ILi8EEESG_EEENS5_IJSG_SB_EEEEEEEvNS4_8identityES12_S1C_vS1D_EENS_8epilogue10collective6detail29Sm90TmaWarpSpecializedAdapterINS1G_15DefaultEpilogueISI_SJ_SJ_NS1F_6thread17LinearCombinationISI_Li1EffLNS1K_9ScaleType4KindE0ELNS_15FloatRoundStyleE2ESI_EENS1_15EpilogueDefaultEEEEEvvEEEEvNT_6ParamsE:
        .type           _ZN7cutlass13device_kernelINS_4gemm6kernel13GemmUniversalIN4cute5tupleIJiiiiEEENS1_10collective13CollectiveMmaINS1_34MainloopSm90TmaGmmaWarpSpecializedILi3ENS5_IJNS4_1CILi1EEESB_SB_EEENS1_35KernelTmaWarpSpecializedCooperativeEEENS5_IJNSA_ILi128EEESF_NSA_ILi64EEEEEENS_10bfloat16_tENS5_IJlSB_lEEESI_SJ_NS4_8TiledMMAINS4_8MMA_AtomIJNS4_4SM904GMMA28MMA_64x128x16_F32BF16BF16_SSILNSN_5MajorE0ELSP_0ELNSN_7ScaleInE1ELSQ_1EEEEEENS4_6LayoutINS5_IJNSA_ILi2EEESB_SB_EEENS5_IJSB_NSA_ILi0EEESW_EEEEENS5_IJNS4_10UnderscoreESZ_SZ_EEEEENS4_13SM90_TMA_LOADENS4_14ComposedLayoutINS4_7SwizzleILi3ELi4ELi3EEENS4_18smem_ptr_flag_bitsILi16EEENST_INS5_IJNSA_ILi8EEESG_EEENS5_IJSG_SB_EEEEEEEvNS4_8identityES12_S1C_vS1D_EENS_8epilogue10collective6detail29Sm90TmaWarpSpecializedAdapterINS1G_15DefaultEpilogueISI_SJ_SJ_NS1F_6thread17LinearCombinationISI_Li1EffLNS1K_9ScaleType4KindE0ELNS_15FloatRoundStyleE2ESI_EENS1_15EpilogueDefaultEEEEEvvEEEEvNT_6ParamsE,@function
        .size           _ZN7cutlass13device_kernelINS_4gemm6kernel13GemmUniversalIN4cute5tupleIJiiiiEEENS1_10collective13CollectiveMmaINS1_34MainloopSm90TmaGmmaWarpSpecializedILi3ENS5_IJNS4_1CILi1EEESB_SB_EEENS1_35KernelTmaWarpSpecializedCooperativeEEENS5_IJNSA_ILi128EEESF_NSA_ILi64EEEEEENS_10bfloat16_tENS5_IJlSB_lEEESI_SJ_NS4_8TiledMMAINS4_8MMA_AtomIJNS4_4SM904GMMA28MMA_64x128x16_F32BF16BF16_SSILNSN_5MajorE0ELSP_0ELNSN_7ScaleInE1ELSQ_1EEEEEENS4_6LayoutINS5_IJNSA_ILi2EEESB_SB_EEENS5_IJSB_NSA_ILi0EEESW_EEEEENS5_IJNS4_10UnderscoreESZ_SZ_EEEEENS4_13SM90_TMA_LOADENS4_14ComposedLayoutINS4_7SwizzleILi3ELi4ELi3EEENS4_18smem_ptr_flag_bitsILi16EEENST_INS5_IJNSA_ILi8EEESG_EEENS5_IJSG_SB_EEEEEEEvNS4_8identityES12_S1C_vS1D_EENS_8epilogue10collective6detail29Sm90TmaWarpSpecializedAdapterINS1G_15DefaultEpilogueISI_SJ_SJ_NS1F_6thread17LinearCombinationISI_Li1EffLNS1K_9ScaleType4KindE0ELNS_15FloatRoundStyleE2ESI_EENS1_15EpilogueDefaultEEEEEvvEEEEvNT_6ParamsE,(.L_x_192 - _ZN7cutlass13device_kernelINS_4gemm6kernel13GemmUniversalIN4cute5tupleIJiiiiEEENS1_10collective13CollectiveMmaINS1_34MainloopSm90TmaGmmaWarpSpecializedILi3ENS5_IJNS4_1CILi1EEESB_SB_EEENS1_35KernelTmaWarpSpecializedCooperativeEEENS5_IJNSA_ILi128EEESF_NSA_ILi64EEEEEENS_10bfloat16_tENS5_IJlSB_lEEESI_SJ_NS4_8TiledMMAINS4_8MMA_AtomIJNS4_4SM904GMMA28MMA_64x128x16_F32BF16BF16_SSILNSN_5MajorE0ELSP_0ELNSN_7ScaleInE1ELSQ_1EEEEEENS4_6LayoutINS5_IJNSA_ILi2EEESB_SB_EEENS5_IJSB_NSA_ILi0EEESW_EEEEENS5_IJNS4_10UnderscoreESZ_SZ_EEEEENS4_13SM90_TMA_LOADENS4_14ComposedLayoutINS4_7SwizzleILi3ELi4ELi3EEENS4_18smem_ptr_flag_bitsILi16EEENST_INS5_IJNSA_ILi8EEESG_EEENS5_IJSG_SB_EEEEEEEvNS4_8identityES12_S1C_vS1D_EENS_8epilogue10collective6detail29Sm90TmaWarpSpecializedAdapterINS1G_15DefaultEpilogueISI_SJ_SJ_NS1F_6thread17LinearCombinationISI_Li1EffLNS1K_9ScaleType4KindE0ELNS_15FloatRoundStyleE2ESI_EENS1_15EpilogueDefaultEEEEEvvEEEEvNT_6ParamsE)
        .other          _ZN7cutlass13device_kernelINS_4gemm6kernel13GemmUniversalIN4cute5tupleIJiiiiEEENS1_10collective13CollectiveMmaINS1_34MainloopSm90TmaGmmaWarpSpecializedILi3ENS5_IJNS4_1CILi1EEESB_SB_EEENS1_35KernelTmaWarpSpecializedCooperativeEEENS5_IJNSA_ILi128EEESF_NSA_ILi64EEEEEENS_10bfloat16_tENS5_IJlSB_lEEESI_SJ_NS4_8TiledMMAINS4_8MMA_AtomIJNS4_4SM904GMMA28MMA_64x128x16_F32BF16BF16_SSILNSN_5MajorE0ELSP_0ELNSN_7ScaleInE1ELSQ_1EEEEEENS4_6LayoutINS5_IJNSA_ILi2EEESB_SB_EEENS5_IJSB_NSA_ILi0EEESW_EEEEENS5_IJNS4_10UnderscoreESZ_SZ_EEEEENS4_13SM90_TMA_LOADENS4_14ComposedLayoutINS4_7SwizzleILi3ELi4ELi3EEENS4_18smem_ptr_flag_bitsILi16EEENST_INS5_IJNSA_ILi8EEESG_EEENS5_IJSG_SB_EEEEEEEvNS4_8identityES12_S1C_vS1D_EENS_8epilogue10collective6detail29Sm90TmaWarpSpecializedAdapterINS1G_15DefaultEpilogueISI_SJ_SJ_NS1F_6thread17LinearCombinationISI_Li1EffLNS1K_9ScaleType4KindE0ELNS_15FloatRoundStyleE2ESI_EENS1_15EpilogueDefaultEEEEEvvEEEEvNT_6ParamsE,@"STO_CUDA_ENTRY STV_DEFAULT"
_ZN7cutlass13device_kernelINS_4gemm6kernel13GemmUniversalIN4cute5tupleIJiiiiEEENS1_10collective13CollectiveMmaINS1_34MainloopSm90TmaGmmaWarpSpecializedILi3ENS5_IJNS4_1CILi1EEESB_SB_EEENS1_35KernelTmaWarpSpecializedCooperativeEEENS5_IJNSA_ILi128EEESF_NSA_ILi64EEEEEENS_10bfloat16_tENS5_IJlSB_lEEESI_SJ_NS4_8TiledMMAINS4_8MMA_AtomIJNS4_4SM904GMMA28MMA_64x128x16_F32BF16BF16_SSILNSN_5MajorE0ELSP_0ELNSN_7ScaleInE1ELSQ_1EEEEEENS4_6LayoutINS5_IJNSA_ILi2EEESB_SB_EEENS5_IJSB_NSA_ILi0EEESW_EEEEENS5_IJNS4_10UnderscoreESZ_SZ_EEEEENS4_13SM90_TMA_LOADENS4_14ComposedLayoutINS4_7SwizzleILi3ELi4ELi3EEENS4_18smem_ptr_flag_bitsILi16EEENST_INS5_IJNSA_ILi8EEESG_EEENS5_IJSG_SB_EEEEEEEvNS4_8identityES12_S1C_vS1D_EENS_8epilogue10collective6detail29Sm90TmaWarpSpecializedAdapterINS1G_15DefaultEpilogueISI_SJ_SJ_NS1F_6thread17LinearCombinationISI_Li1EffLNS1K_9ScaleType4KindE0ELNS_15FloatRoundStyleE2ESI_EENS1_15EpilogueDefaultEEEEEvvEEEEvNT_6ParamsE:
[----:B------:R-:W0:Y:S01]  /*0000*/  LDC R1, c[0x0][0x28] ;  /* 0x00000a00ff017b82 */ /* 0x000e220000000800 */
[----:B------:R-:W1:Y:S01]  /*0010*/  S2R R3, SR_TID.X ;  /* 0x0000000000037919 */ /* 0x000e620000002100 */
[----:B------:R-:W-:Y:S01]  /*0020*/  ELECT P0, URZ, PT ;  /* 0x00000000003f782f */ /* 0x000fe20003800000 */
[----:B------:R-:W-:Y:S01]  /*0030*/  BSSY B0, `(.L_x_0) ;  /* 0x000000f000007945 */ /* 0x000fe20003800000 */
[--C-:B-1----:R-:W-:Y:S02]  /*0040*/  SHF.R.U32.HI R0, RZ, 0x5, R3.reuse ;  /* 0x00000005ff007819 */ /* 0x102fe40000011603 */
[----:B------:R-:W-:-:S03]  /*0050*/  SHF.R.U32.HI R14, RZ, 0x7, R3 ;  /* 0x00000007ff0e7819 */ /* 0x000fc60000011603 */
[----:B------:R-:W1:Y:S04]  /*0060*/  SHFL.IDX PT, R4, R0, RZ, 0x1f ;  /* 0x00001fff00047589 */ /* 0x000e6800000e0000 */
[----:B------:R2:W3:Y:S01]  /*0070*/  SHFL.IDX PT, R10, R14, RZ, 0x1f ;  /* 0x00001fff0e0a7589 */ /* 0x0004e200000e0000 */
[----:B-1----:R-:W-:-:S13]  /*0080*/  ISETP.NE.OR P0, PT, R4, RZ, !P0 ;  /* 0x000000ff0400720c */ /* 0x002fda0004705670 */
[----:B0-23--:R-:W-:Y:S05]  /*0090*/  @P0 BRA `(.L_x_1) ;  /* 0x0000000000200947 */ /* 0x00dfea0003800000 */
[----:B------:R-:W-:Y:S02]  /*00a0*/  ULDC.64 UR4, c[0x0][0x198] ;  /* 0x0000660000047ab9 */ /* 0x000fe40000000a00 */
[----:B------:R-:W-:Y:S02]  /*00b0*/  UIADD3 UR6, UP0, UR4, 0xf0, URZ ;  /* 0x000000f004067890 */ /* 0x000fe4000ff1e03f */
[----:B------:R-:W-:Y:S02]  /*00c0*/  UIADD3 UR4, UP1, UR4, 0x1f0, URZ ;  /* 0x000001f004047890 */ /* 0x000fe4000ff3e03f */
[----:B------:R-:W-:Y:S02]  /*00d0*/  UIADD3.X UR7, URZ, UR5, URZ, UP0, !UPT ;  /* 0x000000053f077290 */ /* 0x000fe400087fe43f */
[----:B------:R-:W-:-:S07]  /*00e0*/  UIADD3.X UR5, URZ, UR5, URZ, UP1, !UPT ;  /* 0x000000053f057290 */ /* 0x000fce0008ffe43f */
[----:B------:R0:W-:Y:S02]  /*00f0*/  UTMACCTL.PF [UR6] ;  /* 0x00000000060079b9 */ /* 0x0001e40008040000 */
[----:B------:R0:W-:Y:S02]  /*0100*/  UTMACCTL.PF [UR4] ;  /* 0x00000000040079b9 */ /* 0x0001e40008040000 */
[----:B0-----:R-:W-:Y:S01]  /*0110*/  NOP ;  /* 0x0000000000007918 */ /* 0x001fe20000000000 */
.L_x_1:
[----:B------:R-:W-:Y:S05]  /*0120*/  BSYNC B0 ;  /* 0x0000000000007941 */ /* 0x000fea0003800000 */
.L_x_0:
[----:B------:R-:W0:Y:S02]  /*0130*/  SHFL.IDX PT, R2, R0, RZ, 0x1f ;  /* 0x00001fff00027589 */ /* 0x000e2400000e0000 */
[----:B0-----:R-:W-:-:S13]  /*0140*/  ISETP.NE.AND P0, PT, R2, RZ, PT ;  /* 0x000000ff0200720c */ /* 0x001fda0003f05270 */
[----:B------:R-:W-:Y:S05]  /*0150*/  @P0 BRA `(.L_x_2) ;  /* 0x0000000000500947 */ /* 0x000fea0003800000 */
[----:B------:R-:W0:Y:S01]  /*0160*/  S2UR UR8, SR_CgaCtaId ;  /* 0x00000000000879c3 */ /* 0x000e220000008800 */
[----:B------:R-:W-:Y:S01]  /*0170*/  UMOV UR4, 0x400 ;  /* 0x0000040000047882 */ /* 0x000fe20000000000 */
[----:B------:R-:W-:Y:S01]  /*0180*/  UMOV UR5, 0x1 ;  /* 0x0000000100057882 */ /* 0x000fe20000000000 */
[----:B------:R-:W-:Y:S01]  /*0190*/  UMOV UR6, 0x100 ;  /* 0x0000010000067882 */ /* 0x000fe20000000000 */
[----:B------:R-:W-:Y:S01]  /*01a0*/  ELECT P0, URZ, PT ;  /* 0x00000000003f782f */ /* 0x000fe20003800000 */
[----:B------:R-:W-:-:S04]  /*01b0*/  UIADD3 UR6, -UR6, 0x100000, URZ ;  /* 0x0010000006067890 */ /* 0x000fc8000fffe13f */
[----:B------:R-:W-:Y:S02]  /*01c0*/  USHF.L.U32 UR7, UR6, 0xb, URZ ;  /* 0x0000000b06077899 */ /* 0x000fe4000800063f */
[----:B------:R-:W-:Y:S02]  /*01d0*/  USHF.L.U32 UR6, UR6, 0x1, URZ ;  /* 0x0000000106067899 */ /* 0x000fe4000800063f */
[----:B0-----:R-:W-:Y:S02]  /*01e0*/  ULEA UR8, UR8, UR4, 0x18 ;  /* 0x0000000408087291 */ /* 0x001fe4000f8ec03f */
[----:B------:R-:W-:-:S04]  /*01f0*/  UIADD3 UR4, -UR5, 0x100000, URZ ;  /* 0x0010000005047890 */ /* 0x000fc8000fffe13f */
[----:B------:R-:W-:Y:S02]  /*0200*/  USHF.L.U32 UR5, UR4, 0xb, URZ ;  /* 0x0000000b04057899 */ /* 0x000fe4000800063f */
[----:B------:R-:W-:Y:S01]  /*0210*/  USHF.L.U32 UR4, UR4, 0x1, URZ ;  /* 0x0000000104047899 */ /* 0x000fe2000800063f */
[----:B------:R-:W0:Y:S11]  /*0220*/  FENCE.VIEW.ASYNC.S ;  /* 0x00000000000073c6 */ /* 0x000e360000000000 */
[----:B0-----:R0:W1:Y:S01]  /*0230*/  SYNCS.EXCH.64 URZ, [UR8], UR4 ;  /* 0x00000004083f75b2 */ /* 0x0010620008000100 */
[----:B------:R0:W2:Y:S01]  /*0240*/  SYNCS.EXCH.64 URZ, [UR8+0x18], UR6 ;  /* 0x00001806083f75b2 */ /* 0x0000a20008000100 */
[----:B------:R0:W3:Y:S01]  /*0250*/  SYNCS.EXCH.64 URZ, [UR8+0x8], UR4 ;  /* 0x00000804083f75b2 */ /* 0x0000e20008000100 */
[----:B------:R0:W4:Y:S01]  /*0260*/  SYNCS.EXCH.64 URZ, [UR8+0x20], UR6 ;  /* 0x00002006083f75b2 */ /* 0x0001220008000100 */
[----:B------:R0:W0:Y:S01]  /*0270*/  SYNCS.EXCH.64 URZ, [UR8+0x10], UR4 ;  /* 0x00001004083f75b2 */ /* 0x0000220008000100 */
[----:B------:R0:W0:Y:S01]  /*0280*/  SYNCS.EXCH.64 URZ, [UR8+0x28], UR6 ;  /* 0x00002806083f75b2 */ /* 0x0000220008000100 */
[----:B------:R-:W-:Y:S01]  /*0290*/  NOP ;  /* 0x0000000000007918 */ /* 0x000fe20000000000 */
.L_x_2:
[----:B------:R-:W5:Y:S01]  /*02a0*/  SHFL.IDX PT, R0, R0, RZ, 0x1f ;  /* 0x00001fff00007589 */ /* 0x000f6200000e0000 */
[----:B------:R-:W-:Y:S01]  /*02b0*/  ELECT P0, URZ, PT ;  /* 0x00000000003f782f */ /* 0x000fe20003800000 */
[----:B------:R-:W1:Y:S01]  /*02c0*/  LDC R2, c[0x0][0x65c] ;  /* 0x00019700ff027b82 */ /* 0x000e620000000800 */
[----:B------:R-:W-:Y:S01]  /*02d0*/  SHF.R.S32.HI R7, RZ, 0x1f, R4 ;  /* 0x0000001fff077819 */ /* 0x000fe20000011404 */
[----:B------:R-:W2:Y:S01]  /*02e0*/  S2R R5, SR_CTAID.Y ;  /* 0x0000000000057919 */ /* 0x000ea20000002600 */
[----:B0-----:R-:W-:Y:S01]  /*02f0*/  UMOV UR4, 0x20 ;  /* 0x0000002000047882 */ /* 0x001fe20000000000 */
[----:B------:R-:W-:Y:S01]  /*0300*/  NOP ;  /* 0x0000000000007918 */ /* 0x000fe20000000000 */
[----:B------:R-:W-:Y:S01]  /*0310*/  LEA.HI R7, R7, R4, RZ, 0x2 ;  /* 0x0000000407077211 */ /* 0x000fe200078f10ff */
[----:B------:R-:W0:Y:S01]  /*0320*/  S2R R6, SR_CTAID.X ;  /* 0x0000000000067919 */ /* 0x000e220000002500 */
[----:B------:R-:W-:Y:S01]  /*0330*/  ISETP.NE.AND P2, PT, R10, RZ, PT ;  /* 0x000000ff0a00720c */ /* 0x000fe20003f45270 */
[----:B------:R-:W-:Y:S01]  /*0340*/  NOP ;  /* 0x0000000000007918 */ /* 0x000fe20000000000 */
[----:B------:R-:W-:-:S02]  /*0350*/  LOP3.LUT R7, R7, 0xfffffffc, RZ, 0xc0, !PT ;  /* 0xfffffffc07077812 */ /* 0x000fc400078ec0ff */
[----:B-----5:R-:W-:Y:S02]  /*0360*/  ISETP.NE.OR P0, PT, R0, RZ, !P0 ;  /* 0x000000ff0000720c */ /* 0x020fe40004705670 */
[----:B-1----:R-:W-:-:S04]  /*0370*/  ISETP.NE.AND P3, PT, R2, 0x1, PT ;  /* 0x000000010200780c */ /* 0x002fc80003f65270 */
[----:B------:R-:W-:Y:S01]  /*0380*/  P2R R0, PR, RZ, 0x8 ;  /* 0x00000008ff007803 */ /* 0x000fe20000000000 */
[----:B------:R-:W-:Y:S01]  /*0390*/  IMAD.IADD R0, R4, 0x1, -R7 ;  /* 0x0000000104007824 */ /* 0x000fe200078e0a07 */
[----:B------:R-:W-:Y:S01]  /*03a0*/  LOP3.LUT R4, R3, 0x7f, RZ, 0xc0, !PT ;  /* 0x0000007f03047812 */ /* 0x000fe200078ec0ff */
[----:B------:R-:W-:-:S03]  /*03b0*/  IMAD.MOV.U32 R7, RZ, RZ, RZ ;  /* 0x000000ffff077224 */ /* 0x000fc600078e00ff */
[----:B------:R-:W-:Y:S01]  /*03c0*/  ISETP.NE.AND P1, PT, R0, 0x3, PT ;  /* 0x000000030000780c */ /* 0x000fe20003f25270 */
[----:B------:R-:W-:Y:S01]  /*03d0*/  VOTEU.ALL UP0, P0 ;  /* 0x00000000003f7886 */ /* 0x000fe20000000000 */
[----:B------:R-:W-:Y:S01]  /*03e0*/  VOTEU.ALL UP1, P0 ;  /* 0x00000000003f7886 */ /* 0x000fe20000020000 */
[----:B------:R-:W0:Y:S01]  /*03f0*/  @P3 LDC R17, c[0x0][0x10] ;  /* 0x00000400ff113b82 */ /* 0x000e220000000800 */
[----:B--2---:R-:W-:Y:S02]  /*0400*/  @P3 IMAD.MOV.U32 R8, RZ, RZ, R5 ;  /* 0x000000ffff083224 */ /* 0x004fe400078e0005 */
[----:B------:R-:W-:Y:S01]  /*0410*/  @!UP0 UMOV UR6, 0x400 ;  /* 0x0000040000068882 */ /* 0x000fe20000000000 */
[----:B------:R-:W-:-:S04]  /*0420*/  @!UP0 UIADD3 UR4, -UR4, 0x100000, URZ ;  /* 0x0010000004048890 */ /* 0x000fc8000fffe13f */
[----:B------:R-:W-:Y:S02]  /*0430*/  @!UP0 USHF.L.U32 UR5, UR4, 0xb, URZ ;  /* 0x0000000b04058899 */ /* 0x000fe4000800063f */
[----:B------:R-:W-:Y:S01]  /*0440*/  @!UP0 USHF.L.U32 UR4, UR4, 0x1, URZ ;  /* 0x0000000104048899 */ /* 0x000fe2000800063f */
[----:B------:R-:W-:Y:S01]  /*0450*/  @P3 IMAD.MOV.U32 R9, RZ, RZ, RZ ;  /* 0x000000ffff093224 */ /* 0x000fe200078e00ff */
[----:B------:R-:W1:Y:S08]  /*0460*/  @!UP0 S2UR UR7, SR_CgaCtaId ;  /* 0x00000000000789c3 */ /* 0x000e700000008800 */
[----:B------:R-:W2:Y:S01]  /*0470*/  @!P3 LDC R11, c[0x0][0xc] ;  /* 0x00000300ff0bbb82 */ /* 0x000ea20000000800 */
[----:B0-----:R-:W-:Y:S01]  /*0480*/  @P3 IMAD.WIDE.U32 R16, R6, R17, R8 ;  /* 0x0000001106103225 */ /* 0x001fe200078e0008 */
[----:B-1----:R-:W-:Y:S01]  /*0490*/  @!UP0 ULEA UR8, UR7, UR6, 0x18 ;  /* 0x0000000607088291 */ /* 0x002fe2000f8ec03f */
[----:B------:R-:W-:-:S02]  /*04a0*/  VOTEU.ALL UP0, P0 ;  /* 0x00000000003f7886 */ /* 0x000fc40000000000 */
[----:B------:R-:W-:Y:S01]  /*04b0*/  ULDC UR6, c[0x0][0xc] ;  /* 0x0000030000067ab9 */ /* 0x000fe20000000800 */
[----:B------:R-:W-:Y:S01]  /*04c0*/  ISETP.EQ.OR P0, PT, R0, RZ, !P1 ;  /* 0x000000ff0000720c */ /* 0x000fe20004f02670 */
[----:B------:R-:W-:-:S03]  /*04d0*/  ULDC UR7, c[0x0][0x10] ;  /* 0x0000040000077ab9 */ /* 0x000fc60000000800 */
[C---:B------:R-:W-:Y:S01]  /*04e0*/  ISETP.EQ.AND P0, PT, R10.reuse, RZ, P0 ;  /* 0x000000ff0a00720c */ /* 0x040fe20000702270 */
[----:B------:R-:W-:Y:S02]  /*04f0*/  VIADD R10, R10, 0xffffffff ;  /* 0xffffffff0a0a7836 */ /* 0x000fe40000000000 */
[----:B--2---:R-:W-:Y:S01]  /*0500*/  @!P3 IMAD.WIDE.U32 R8, R11, R5, R6 ;  /* 0x000000050b08b225 */ /* 0x004fe200078e0006 */
[----:B------:R-:W0:Y:S02]  /*0510*/  FENCE.VIEW.ASYNC.S ;  /* 0x00000000000073c6 */ /* 0x000e240000000000 */
[----:B0-----:R-:W3:Y:S01]  /*0520*/  @!UP0 SYNCS.EXCH.64 URZ, [UR8+0x40], UR4 ;  /* 0x00004004083f85b2 */ /* 0x001ee20008000100 */
[----:B------:R-:W-:Y:S01]  /*0530*/  SEL R18, RZ, 0x1, !P0 ;  /* 0x00000001ff127807 */ /* 0x000fe20004000000 */
[----:B------:R-:W-:Y:S01]  /*0540*/  @P3 IMAD.MOV.U32 R11, RZ, RZ, RZ ;  /* 0x000000ffff0b3224 */ /* 0x000fe200078e00ff */
[----:B------:R-:W-:Y:S01]  /*0550*/  ISETP.GE.U32.AND P1, PT, R10, 0x2, PT ;  /* 0x000000020a00780c */ /* 0x000fe20003f26070 */
[----:B------:R-:W-:-:S02]  /*0560*/  @!P3 IMAD.MOV.U32 R16, RZ, RZ, R8 ;  /* 0x000000ffff10b224 */ /* 0x000fc400078e0008 */
[----:B------:R-:W-:Y:S01]  /*0570*/  @P3 IMAD.IADD R17, R17, 0x1, R11 ;  /* 0x0000000111113824 */ /* 0x000fe200078e020b */
[----:B------:R-:W-:Y:S01]  /*0580*/  SEL R18, R18, 0x2, P1 ;  /* 0x0000000212127807 */ /* 0x000fe20000800000 */
[----:B------:R-:W-:Y:S01]  /*0590*/  @!P3 IMAD.MOV.U32 R17, RZ, RZ, R9 ;  /* 0x000000ffff11b224 */ /* 0x000fe200078e0009 */
[----:B------:R0:W3:Y:S01]  /*05a0*/  @!UP1 SYNCS.EXCH.64 URZ, [UR8+0x48], UR4 ;  /* 0x00004804083f95b2 */ /* 0x0000e20008000100 */
[----:B------:R-:W-:Y:S01]  /*05b0*/  NOP ;  /* 0x0000000000007918 */ /* 0x000fe20000000000 */
[----:B0-----:R-:W-:-:S03]  /*05c0*/  UIMAD.WIDE.U32 UR4, UR6, UR7, URZ ;  /* 0x00000007060472a5 */ /* 0x001fc6000f8e003f */
[----:B------:R-:W-:Y:S02]  /*05d0*/  ULDC UR6, c[0x0][0x14] ;  /* 0x0000050000067ab9 */ /* 0x000fe40000000800 */
[----:B------:R-:W-:Y:S02]  /*05e0*/  UIMAD.WIDE.U32 UR36, UR4, UR6, URZ ;  /* 0x00000006042472a5 */ /* 0x000fe4000f8e003f */
[----:B------:R-:W-:-:S04]  /*05f0*/  UIMAD UR42, UR5, UR6, URZ ;  /* 0x00000006052a72a4 */ /* 0x000fc8000f8e023f */
[----:B------:R-:W-:Y:S01]  /*0600*/  UIADD3 UR42, UR37, UR42, URZ ;  /* 0x0000002a252a7290 */ /* 0x000fe2000fffe03f */
[----:B---34-:R-:W-:Y:S06]  /*0610*/  BAR.SYNC.DEFER_BLOCKING 0x0 ;  /* 0x0000000000007b1d */ /* 0x018fec0000010000 */
[----:B------:R-:W-:Y:S05]  /*0620*/  @!P2 BRA `(.L_x_3) ;  /* 0x0000005c00b0a947 */ /* 0x000fea0003800000 */
[----:B------:R-:W-:-:S13]  /*0630*/  ISETP.GT.U32.AND P0, PT, R10, 0x1, PT ;  /* 0x000000010a00780c */ /* 0x000fda0003f04070 */
[----:B------:R-:W-:Y:S05]  /*0640*/  @P0 EXIT ;  /* 0x000000000000094d */ /* 0x000fea0003800000 */
[----:B------:R-:W-:Y:S01]  /*0650*/  ULDC.64 UR4, c[0x0][0x650] ;  /* 0x0001940000047ab9 */ /* 0x000fe20000000a00 */
[----:B------:R-:W-:Y:S01]  /*0660*/  PRMT R0, RZ, 0x7610, R0 ;  /* 0x00007610ff007816 */ /* 0x000fe20000000000 */
[----:B------:R-:W-:Y:S01]  /*0670*/  IMAD.MOV.U32 R101, RZ, RZ, -0x1 ;  /* 0xffffffffff657424 */ /* 0x000fe200078e00ff */
[----:B------:R-:W-:Y:S01]  /*0680*/  ISETP.GE.U32.AND P0, PT, R16, UR4, PT ;  /* 0x0000000410007c0c */ /* 0x000fe2000bf06070 */
[----:B------:R-:W-:Y:S02]  /*0690*/  IMAD.MOV.U32 R100, RZ, RZ, -0x1 ;  /* 0xffffffffff647424 */ /* 0x000fe400078e00ff */
[----:B------:R-:W-:Y:S01]  /*06a0*/  IMAD.MOV.U32 R99, RZ, RZ, -0x1 ;  /* 0xffffffffff637424 */ /* 0x000fe200078e00ff */
[----:B------:R-:W-:-:S13]  /*06b0*/  ISETP.GE.U32.AND.EX P0, PT, R17, UR5, PT, P0 ;  /* 0x0000000511007c0c */ /* 0x000fda000bf06100 */
[----:B------:R-:W-:Y:S05]  /*06c0*/  @P0 BRA `(.L_x_4) ;  /* 0x0000000400540947 */ /* 0x000fea0003800000 */
[----:B------:R-:W0:Y:S01]  /*06d0*/  LDC.64 R20, c[0x0][0x628] ;  /* 0x00018a00ff147b82 */ /* 0x000e220000000a00 */
[----:B------:R-:W-:Y:S02]  /*06e0*/  IMAD.MOV.U32 R8, RZ, RZ, R16 ;  /* 0x000000ffff087224 */ /* 0x000fe400078e0010 */
[----:B------:R-:W-:-:S05]  /*06f0*/  IMAD.MOV.U32 R9, RZ, RZ, R17 ;  /* 0x000000ffff097224 */ /* 0x000fca00078e0011 */
[----:B------:R-:W1:Y:S08]  /*0700*/  LDC R0, c[0x0][0x630] ;  /* 0x00018c00ff007b82 */ /* 0x000e700000000800 */
[----:B------:R-:W2:Y:S01]  /*0710*/  LDC.64 R22, c[0x0][0x620] ;  /* 0x00018800ff167b82 */ /* 0x000ea20000000a00 */
[----:B0-----:R-:W-:-:S04]  /*0720*/  ISETP.NE.U32.AND P0, PT, R20, RZ, PT ;  /* 0x000000ff1400720c */ /* 0x001fc80003f05070 */
[----:B------:R-:W-:-:S13]  /*0730*/  ISETP.NE.AND.EX P0, PT, R21, RZ, PT, P0 ;  /* 0x000000ff1500720c */ /* 0x000fda0003f05300 */
[----:B-12---:R-:W-:Y:S05]  /*0740*/  @!P0 BRA `(.L_x_5) ;  /* 0x0000000000288947 */ /* 0x006fea0003800000 */
[----:B------:R-:W0:Y:S02]  /*0750*/  LDC R13, c[0x0][0x634] ;  /* 0x00018d00ff0d7b82 */ /* 0x000e240000000800 */
[----:B0-----:R-:W-:-:S05]  /*0760*/  IADD3 R13, P0, R16, R13, RZ ;  /* 0x0000000d100d7210 */ /* 0x001fca0007f1e0ff */
[----:B------:R-:W-:-:S04]  /*0770*/  IMAD.X R15, RZ, RZ, R17, P0 ;  /* 0x000000ffff0f7224 */ /* 0x000fc800000e0611 */
[----:B------:R-:W-:-:S04]  /*0780*/  IMAD.WIDE.U32 R8, R15, R20, RZ ;  /* 0x000000140f087225 */ /* 0x000fc800078e00ff */
[----:B------:R-:W-:-:S04]  /*0790*/  IMAD.WIDE.U32 R10, P0, R13, R21, R8 ;  /* 0x000000150d0a7225 */ /* 0x000fc80007800008 */
[----:B------:R-:W-:-:S04]  /*07a0*/  IMAD.WIDE.U32 R8, R13, R20, RZ ;  /* 0x000000140d087225 */ /* 0x000fc800078e00ff */
[----:B------:R-:W-:Y:S01]  /*07b0*/  IMAD.X R13, RZ, RZ, RZ, P0 ;  /* 0x000000ffff0d7224 */ /* 0x000fe200000e06ff */
[----:B------:R-:W-:Y:S01]  /*07c0*/  IADD3 RZ, P0, R9, R10, RZ ;  /* 0x0000000a09ff7210 */ /* 0x000fe20007f1e0ff */
[----:B------:R-:W-:-:S04]  /*07d0*/  IMAD.MOV.U32 R12, RZ, RZ, R11 ;  /* 0x000000ffff0c7224 */ /* 0x000fc800078e000b */
[----:B------:R-:W-:-:S08]  /*07e0*/  IMAD.WIDE.U32.X R8, R15, R21, R12, P0 ;  /* 0x000000150f087225 */ /* 0x000fd000000e040c */
.L_x_5:
[-CC-:B------:R-:W-:Y:S01]  /*07f0*/  SHF.R.U64 R99, R8, R0.reuse, R9.reuse ;  /* 0x0000000008637219 */ /* 0x180fe20000001209 */
[----:B------:R-:W0:Y:S01]  /*0800*/  LDC R12, c[0x0][0x618] ;  /* 0x00018600ff0c7b82 */ /* 0x000e220000000800 */
[----:B------:R-:W-:Y:S01]  /*0810*/  SHF.R.U32.HI R7, RZ, R0, R9 ;  /* 0x00000000ff077219 */ /* 0x000fe20000011609 */
[----:B------:R-:W-:Y:S01]  /*0820*/  ULDC UR4, c[0x0][0x150] ;  /* 0x0000540000047ab9 */ /* 0x000fe20000000800 */
[----:B------:R-:W-:Y:S02]  /*0830*/  IADD3 R11, P0, RZ, -R99, RZ ;  /* 0x80000063ff0b7210 */ /* 0x000fe40007f1e0ff */
[----:B------:R-:W-:-:S03]  /*0840*/  I2FP.F32.U32 R0, R6 ;  /* 0x0000000600007245 */ /* 0x000fc60000201000 */
[----:B------:R-:W1:Y:S01]  /*0850*/  LDC.64 R30, c[0x0][0x640] ;  /* 0x00019000ff1e7b82 */ /* 0x000e620000000a00 */
[----:B------:R-:W-:Y:S02]  /*0860*/  IMAD.X R13, RZ, RZ, ~R7, P0 ;  /* 0x000000ffff0d7224 */ /* 0x000fe400000e0e07 */
[----:B------:R-:W-:Y:S01]  /*0870*/  FMUL R0, R0, UR4 ;  /* 0x0000000400007c20 */ /* 0x000fe20008400000 */
[----:B------:R-:W-:Y:S01]  /*0880*/  IMAD.WIDE.U32 R8, R11, R22, R16 ;  /* 0x000000160b087225 */ /* 0x000fe200078e0010 */
[----:B------:R-:W-:-:S03]  /*0890*/  ULDC UR4, c[0x0][0x154] ;  /* 0x0000550000047ab9 */ /* 0x000fc60000000800 */
[----:B------:R-:W-:Y:S01]  /*08a0*/  IMAD R10, R13, R22, RZ ;  /* 0x000000160d0a7224 */ /* 0x000fe200078e02ff */
[----:B------:R-:W2:Y:S01]  /*08b0*/  LDC R7, c[0x0][0x144] ;  /* 0x00005100ff077b82 */ /* 0x000ea20000000800 */
[----:B------:R-:W3:Y:S02]  /*08c0*/  F2I.U32.TRUNC.NTZ R0, R0 ;  /* 0x0000000000007305 */ /* 0x000ee4000020f000 */
[----:B------:R-:W-:-:S04]  /*08d0*/  IMAD R11, R11, R23, R10 ;  /* 0x000000170b0b7224 */ /* 0x000fc800078e020a */
[----:B------:R-:W-:Y:S01]  /*08e0*/  IMAD.IADD R9, R9, 0x1, R11 ;  /* 0x0000000109097824 */ /* 0x000fe200078e020b */
[----:B------:R-:W4:Y:S01]  /*08f0*/  LDC R24, c[0x0][0x608] ;  /* 0x00018200ff187b82 */ /* 0x000f220000000800 */
[----:B------:R-:W-:-:S03]  /*0900*/  IMAD.MOV.U32 R11, RZ, RZ, -0x1 ;  /* 0xffffffffff0b7424 */ /* 0x000fc600078e00ff */
[-CC-:B0-----:R-:W-:Y:S02]  /*0910*/  SHF.R.U64 R22, R8, R12.reuse, R9.reuse ;  /* 0x0000000c08167219 */ /* 0x181fe40000001209 */
[----:B------:R-:W-:Y:S02]  /*0920*/  I2FP.F32.U32 R8, R5 ;  /* 0x0000000500087245 */ /* 0x000fe40000201000 */
[----:B------:R-:W0:Y:S01]  /*0930*/  LDC R28, c[0x0][0x658] ;  /* 0x00019600ff1c7b82 */ /* 0x000e220000000800 */
[----:B-1----:R-:W-:Y:S01]  /*0940*/  ISETP.NE.U32.AND P0, PT, R30, RZ, PT ;  /* 0x000000ff1e00720c */ /* 0x002fe20003f05070 */
[----:B---3--:R-:W-:Y:S02]  /*0950*/  IMAD.MOV R10, RZ, RZ, -R0 ;  /* 0x000000ffff0a7224 */ /* 0x008fe400078e0a00 */
[----:B------:R-:W-:Y:S01]  /*0960*/  FMUL R8, R8, UR4 ;  /* 0x0000000408087c20 */ /* 0x000fe20008400000 */
[----:B------:R-:W-:Y:S02]  /*0970*/  SHF.R.U32.HI R9, RZ, R12, R9 ;  /* 0x0000000cff097219 */ /* 0x000fe40000011609 */
[----:B------:R-:W-:Y:S01]  /*0980*/  ISETP.NE.AND.EX P0, PT, R31, RZ, PT, P0 ;  /* 0x000000ff1f00720c */ /* 0x000fe20003f05300 */
[----:B------:R1:W3:Y:S01]  /*0990*/  F2I.U32.TRUNC.NTZ R15, R8 ;  /* 0x00000008000f7305 */ /* 0x0002e2000020f000 */
[----:B------:R-:W1:Y:S01]  /*09a0*/  LDC R20, c[0x0][0x148] ;  /* 0x00005200ff147b82 */ /* 0x000e620000000800 */
[----:B--2---:R-:W-:-:S07]  /*09b0*/  IMAD R0, R7, R10, R6 ;  /* 0x0000000a07007224 */ /* 0x004fce00078e0206 */
[----:B------:R-:W2:Y:S01]  /*09c0*/  LDC R26, c[0x0][0x600] ;  /* 0x00018000ff1a7b82 */ /* 0x000ea20000000800 */
[-CC-:B----4-:R-:W-:Y:S02]  /*09d0*/  SHF.R.U64 R32, R22, R24.reuse, R9.reuse ;  /* 0x0000001816207219 */ /* 0x190fe40000001209 */
[----:B------:R-:W-:Y:S01]  /*09e0*/  SHF.R.U32.HI R7, RZ, R24, R9 ;  /* 0x00000018ff077219 */ /* 0x000fe20000011609 */
[----:B------:R-:W-:-:S04]  /*09f0*/  IMAD.MOV.U32 R9, RZ, RZ, 0x1 ;  /* 0x00000001ff097424 */ /* 0x000fc800078e00ff */
[----:B------:R-:W4:Y:S01]  /*0a00*/  LDC R21, c[0x0][0x648] ;  /* 0x00019200ff157b82 */ /* 0x000f220000000800 */
[-C--:B0-----:R-:W-:Y:S02]  /*0a10*/  SHF.L.U32 R6, R11, R28.reuse, RZ ;  /* 0x0000001c0b067219 */ /* 0x081fe400000006ff */
[--C-:B------:R-:W-:Y:S02]  /*0a20*/  SHF.R.U64 R24, R32, R28, R7.reuse ;  /* 0x0000001c20187219 */ /* 0x100fe40000001207 */
[----:B------:R-:W-:Y:S02]  /*0a30*/  LOP3.LUT R13, RZ, R6, RZ, 0x33, !PT ;  /* 0x00000006ff0d7212 */ /* 0x000fe400078e33ff */
[-C--:B------:R-:W-:Y:S01]  /*0a40*/  SHF.R.U32.HI R7, RZ, R28.reuse, R7 ;  /* 0x0000001cff077219 */ /* 0x080fe20000011607 */
[----:B------:R-:W0:Y:S01]  /*0a50*/  LDC R23, c[0x0][0x638] ;  /* 0x00018e00ff177b82 */ /* 0x000e220000000800 */
[----:B------:R-:W-:Y:S01]  /*0a60*/  SHF.L.U32 R12, R9, R28, RZ ;  /* 0x0000001c090c7219 */ /* 0x000fe200000006ff */
[----:B------:R-:W-:-:S06]  /*0a70*/  IMAD.MOV.U32 R6, RZ, RZ, R24 ;  /* 0x000000ffff067224 */ /* 0x000fcc00078e0018 */
[----:B------:R-:W0:Y:S01]  /*0a80*/  LDC R101, c[0x0][0x610] ;  /* 0x00018400ff657b82 */ /* 0x000e220000000800 */
[----:B-1-3--:R-:W-:Y:S05]  /*0a90*/  @!P0 BRA `(.L_x_6) ;  /* 0x0000000000288947 */ /* 0x00afea0003800000 */
[----:B------:R-:W1:Y:S02]  /*0aa0*/  LDC R11, c[0x0][0x64c] ;  /* 0x00019300ff0b7b82 */ /* 0x000e640000000800 */
[----:B-1----:R-:W-:-:S05]  /*0ab0*/  IADD3 R11, P0, R24, R11, RZ ;  /* 0x0000000b180b7210 */ /* 0x002fca0007f1e0ff */
        /* <DEDUP_REMOVED lines=8> */
.L_x_6:
[----:B----4-:R-:W-:Y:S01]  /*0b40*/  SHF.R.U64 R6, R6, R21, R7 ;  /* 0x0000001506067219 */ /* 0x010fe20000001207 */
[----:B--2---:R-:W-:Y:S01]  /*0b50*/  VIADD R7, R26, 0xffffffff ;  /* 0xffffffff1a077836 */ /* 0x004fe20000000000 */
[----:B------:R-:W-:Y:S01]  /*0b60*/  LOP3.LUT R13, R32, R13, RZ, 0xc0, !PT ;  /* 0x0000000d200d7212 */ /* 0x000fe200078ec0ff */
[----:B------:R-:W-:Y:S02]  /*0b70*/  IMAD.MOV R15, RZ, RZ, -R15 ;  /* 0x000000ffff0f7224 */ /* 0x000fe400078e0a0f */
[----:B------:R-:W-:Y:S02]  /*0b80*/  IMAD.MOV R8, RZ, RZ, -R6 ;  /* 0x000000ffff087224 */ /* 0x000fe400078e0a06 */
[----:B------:R-:W-:Y:S01]  /*0b90*/  IMAD R13, R12, R6, R13 ;  /* 0x000000060c0d7224 */ /* 0x000fe200078e020d */
[----:B------:R-:W-:Y:S01]  /*0ba0*/  LOP3.LUT R6, R22, R7, RZ, 0xc0, !PT ;  /* 0x0000000716067212 */ /* 0x000fe200078ec0ff */
[----:B------:R-:W-:Y:S02]  /*0bb0*/  @P3 IMAD R0, R20, R15, R5 ;  /* 0x0000000f14003224 */ /* 0x000fe400078e0205 */
[----:B0-----:R-:W-:-:S02]  /*0bc0*/  IMAD R5, R8, R23, R24 ;  /* 0x0000001708057224 */ /* 0x001fc400078e0218 */
[----:B------:R-:W-:Y:S02]  /*0bd0*/  IMAD R101, R13, R101, R0 ;  /* 0x000000650d657224 */ /* 0x000fe400078e0200 */
[----:B------:R-:W-:Y:S02]  /*0be0*/  IMAD R6, R5, R26, R6 ;  /* 0x0000001a05067224 */ /* 0x000fe400078e0206 */
[----:B------:R-:W-:-:S03]  /*0bf0*/  IMAD.MOV.U32 R0, RZ, RZ, 0x1 ;  /* 0x00000001ff007424 */ /* 0x000fc600078e00ff */
[----:B------:R-:W-:Y:S02]  /*0c00*/  SEL R100, R6, R101, !P3 ;  /* 0x0000006506647207 */ /* 0x000fe40005800000 */
[----:B------:R-:W-:-:S07]  /*0c10*/  SEL R101, R101, R6, !P3 ;  /* 0x0000000665657207 */ /* 0x000fce0005800000 */
.L_x_4:
[----:B------:R-:W-:-:S08]  /*0c20*/  NOP ;  /* 0x0000000000007918 */ /* 0x000fd00000000000 */
[----:B------:R-:W0:Y:S02]  /*0c30*/  USETMAXREG.TRY_ALLOC.CTAPOOL UP0, 0xe8 ;  /* 0x000000e8000079c8 */ /* 0x000e240008000600 */
[----:B0-----:R-:W-:-:S13]  /*0c40*/  PLOP3.LUT P0, PT, PT, PT, UP0, 0x80, 0x0 ;  /* 0x000000000000781c */ /* 0x001fda0003f0f008 */
[----:B------:R-:W-:Y:S05]  /*0c50*/  @!P0 BRA `(.L_x_4) ;  /* 0xfffffffc00f08947 */ /* 0x000fea000383ffff */
[----:B------:R-:W-:Y:S01]  /*0c60*/  ULDC.64 UR4, c[0x0][0x598] ;  /* 0x0001660000047ab9 */ /* 0x000fe20000000a00 */
[----:B------:R-:W-:Y:S01]  /*0c70*/  ULDC.64 UR38, c[0x0][0x208] ;  /* 0x0000820000267ab9 */ /* 0x000fe20000000a00 */
[----:B------:R-:W-:-:S04]  /*0c80*/  ISETP.NE.U32.AND P0, PT, RZ, UR4, PT ;  /* 0x00000004ff007c0c */ /* 0x000fc8000bf05070 */
[----:B------:R-:W-:-:S13]  /*0c90*/  ISETP.NE.AND.EX P0, PT, RZ, UR5, PT, P0 ;  /* 0x00000005ff007c0c */ /* 0x000fda000bf05300 */
[----:B------:R-:W-:Y:S05]  /*0ca0*/  @!P0 BRA `(.L_x_7) ;  /* 0x00000000001c8947 */ /* 0x000fea0003800000 */
[----:B------:R-:W0:Y:S02]  /*0cb0*/  LDC.64 R6, c[0x0][0x598] ;  /* 0x00016600ff067b82 */ /* 0x000e240000000a00 */
[----:B0-----:R-:W2:Y:S02]  /*0cc0*/  LDG.E.64 R6, desc[UR38][R6.64] ;  /* 0x0000002606067981 */ /* 0x001ea4000c1e1b00 */
[----:B--2---:R-:W-:-:S04]  /*0cd0*/  ISETP.NE.U32.AND P0, PT, R6, RZ, PT ;  /* 0x000000ff0600720c */ /* 0x004fc80003f05070 */
[----:B------:R-:W-:-:S13]  /*0ce0*/  ISETP.NE.AND.EX P0, PT, R7, RZ, PT, P0 ;  /* 0x000000ff0700720c */ /* 0x000fda0003f05300 */
[----:B------:R-:W-:Y:S05]  /*0cf0*/  @!P0 BRA `(.L_x_7) ;  /* 0x0000000000088947 */ /* 0x000fea0003800000 */
[----:B------:R0:W5:Y:S01]  /*0d00*/  LD.E R19, desc[UR38][R6.64] ;  /* 0x0000002606137980 */ /* 0x000162000c101900 */
[----:B------:R-:W-:Y:S05]  /*0d10*/  BRA `(.L_x_8) ;  /* 0x0000000000247947 */ /* 0x000fea0003800000 */
.L_x_7:
[----:B------:R-:W-:Y:S02]  /*0d20*/  ULDC.64 UR4, c[0x0][0x588] ;  /* 0x0001620000047ab9 */ /* 0x000fe40000000a00 */
[----:B------:R-:W-:-:S04]  /*0d30*/  ISETP.NE.U32.AND P0, PT, RZ, UR4, PT ;  /* 0x00000004ff007c0c */ /* 0x000fc8000bf05070 */
[----:B------:R-:W-:-:S13]  /*0d40*/  ISETP.NE.AND.EX P0, PT, RZ, UR5, PT, P0 ;  /* 0x00000005ff007c0c */ /* 0x000fda000bf05300 */
[----:B------:R-:W-:Y:S05]  /*0d50*/  @!P0 BRA `(.L_x_9) ;  /* 0x00000000000c8947 */ /* 0x000fea0003800000 */
[----:B------:R-:W0:Y:S02]  /*0d60*/  LDC.64 R6, c[0x0][0x588] ;  /* 0x00016200ff067b82 */ /* 0x000e240000000a00 */
[----:B0-----:R1:W5:Y:S01]  /*0d70*/  LDG.E R19, desc[UR38][R6.64] ;  /* 0x0000002606137981 */ /* 0x001362000c1e1900 */
[----:B------:R-:W-:Y:S05]  /*0d80*/  BRA `(.L_x_8) ;  /* 0x0000000000087947 */ /* 0x000fea0003800000 */
.L_x_9:
[----:B------:R-:W-:Y:S02]  /*0d90*/  ULDC UR4, c[0x0][0x580] ;  /* 0x0001600000047ab9 */ /* 0x000fe40000000800 */
[----:B------:R-:W-:-:S07]  /*0da0*/  IMAD.U32 R19, RZ, RZ, UR4 ;  /* 0x00000004ff137e24 */ /* 0x000fce000f8e00ff */
.L_x_8:
[----:B------:R-:W-:Y:S02]  /*0db0*/  ULDC.64 UR4, c[0x0][0x5a0] ;  /* 0x0001680000047ab9 */ /* 0x000fe40000000a00 */
[----:B------:R-:W-:-:S04]  /*0dc0*/  ISETP.NE.U32.AND P0, PT, RZ, UR4, PT ;  /* 0x00000004ff007c0c */ /* 0x000fc8000bf05070 */
[----:B------:R-:W-:-:S13]  /*0dd0*/  ISETP.NE.AND.EX P0, PT, RZ, UR5, PT, P0 ;  /* 0x00000005ff007c0c */ /* 0x000fda000bf05300 */
[----:B------:R-:W-:Y:S05]  /*0de0*/  @!P0 BRA `(.L_x_10) ;  /* 0x00000000001c8947 */ /* 0x000fea0003800000 */
[----:B01----:R-:W0:Y:S02]  /*0df0*/  LDC.64 R6, c[0x0][0x5a0] ;  /* 0x00016800ff067b82 */ /* 0x003e240000000a00 */
[----:B0-----:R-:W2:Y:S02]  /*0e00*/  LDG.E.64 R6, desc[UR38][R6.64] ;  /* 0x0000002606067981 */ /* 0x001ea4000c1e1b00 */
[----:B--2---:R-:W-:-:S04]  /*0e10*/  ISETP.NE.U32.AND P0, PT, R6, RZ, PT ;  /* 0x000000ff0600720c */ /* 0x004fc80003f05070 */
[----:B------:R-:W-:-:S13]  /*0e20*/  ISETP.NE.AND.EX P0, PT, R7, RZ, PT, P0 ;  /* 0x000000ff0700720c */ /* 0x000fda0003f05300 */
[----:B------:R-:W-:Y:S05]  /*0e30*/  @!P0 BRA `(.L_x_10) ;  /* 0x0000000000088947 */ /* 0x000fea0003800000 */
[----:B------:R0:W5:Y:S01]  /*0e40*/  LD.E R88, desc[UR38][R6.64] ;  /* 0x0000002606587980 */ /* 0x000162000c101900 */
[----:B------:R-:W-:Y:S05]  /*0e50*/  BRA `(.L_x_11) ;  /* 0x0000000000247947 */ /* 0x000fea0003800000 */
.L_x_10:
[----:B------:R-:W-:Y:S02]  /*0e60*/  ULDC.64 UR4, c[0x0][0x590] ;  /* 0x0001640000047ab9 */ /* 0x000fe40000000a00 */
[----:B------:R-:W-:-:S04]  /*0e70*/  ISETP.NE.U32.AND P0, PT, RZ, UR4, PT ;  /* 0x00000004ff007c0c */ /* 0x000fc8000bf05070 */
[----:B------:R-:W-:-:S13]  /*0e80*/  ISETP.NE.AND.EX P0, PT, RZ, UR5, PT, P0 ;  /* 0x00000005ff007c0c */ /* 0x000fda000bf05300 */
[----:B------:R-:W-:Y:S05]  /*0e90*/  @!P0 BRA `(.L_x_12) ;  /* 0x00000000000c8947 */ /* 0x000fea0003800000 */
[----:B------:R-:W2:Y:S02]  /*0ea0*/  LDC.64 R88, c[0x0][0x590] ;  /* 0x00016400ff587b82 */ /* 0x000ea40000000a00 */
[----:B--2---:R2:W5:Y:S01]  /*0eb0*/  LDG.E R88, desc[UR38][R88.64] ;  /* 0x0000002658587981 */ /* 0x004562000c1e1900 */
[----:B------:R-:W-:Y:S05]  /*0ec0*/  BRA `(.L_x_11) ;  /* 0x0000000000087947 */ /* 0x000fea0003800000 */
.L_x_12:
[----:B------:R-:W-:Y:S02]  /*0ed0*/  ULDC UR4, c[0x0][0x584] ;  /* 0x0001610000047ab9 */ /* 0x000fe40000000800 */
[----:B------:R-:W-:-:S07]  /*0ee0*/  IMAD.U32 R88, RZ, RZ, UR4 ;  /* 0x00000004ff587e24 */ /* 0x000fce000f8e00ff */
.L_x_11:
[----:B------:R-:W-:-:S13]  /*0ef0*/  LOP3.LUT P0, RZ, R0, 0xff, RZ, 0xc0, !PT ;  /* 0x000000ff00ff7812 */ /* 0x000fda000780c0ff */
[----:B------:R-:W-:Y:S05]  /*0f00*/  @!P0 EXIT ;  /* 0x000000000000894d */ /* 0x000fea0003800000 */
[----:B------:R-:W3:Y:S01]  /*0f10*/  LDC R90, c[0x0][0x658] ;  /* 0x00019600ff5a7b82 */ /* 0x000ee20000000800 */
[----:B------:R-:W-:Y:S01]  /*0f20*/  ULDC.64 UR6, c[0x0][0x288] ;  /* 0x0000a20000067ab9 */ /* 0x000fe20000000a00 */
[----:B------:R-:W-:Y:S01]  /*0f30*/  LOP3.LUT R14, R14, 0x1, RZ, 0xc0, !PT ;  /* 0x000000010e0e7812 */ /* 0x000fe200078ec0ff */
[----:B------:R-:W-:Y:S01]  /*0f40*/  UIADD3 UR4, UR7, 0x3f, URZ ;  /* 0x0000003f07047890 */ /* 0x000fe2000fffe03f */
[----:B------:R-:W-:Y:S01]  /*0f50*/  SHF.R.U32.HI R0, RZ, 0x2, R3 ;  /* 0x00000002ff007819 */ /* 0x000fe20000011603 */
[----:B01----:R-:W-:Y:S01]  /*0f60*/  IMAD.MOV.U32 R7, RZ, RZ, -0x1 ;  /* 0xffffffffff077424 */ /* 0x003fe200078e00ff */
[----:B------:R-:W-:Y:S01]  /*0f70*/  SHF.R.U32.HI R4, RZ, 0x1, R4 ;  /* 0x00000001ff047819 */ /* 0x000fe20000011604 */
[----:B------:R-:W-:Y:S01]  /*0f80*/  USHF.R.S32.HI UR5, URZ, 0x1f, UR4 ;  /* 0x0000001f3f057899 */ /* 0x000fe20008011404 */
[----:B------:R-:W0:Y:S01]  /*0f90*/  LDC.64 R92, c[0x0][0x5c8] ;  /* 0x00017200ff5c7b82 */ /* 0x000e220000000a00 */
[----:B------:R-:W-:Y:S01]  /*0fa0*/  IMAD.SHL.U32 R5, R14, 0x40, RZ ;  /* 0x000000400e057824 */ /* 0x000fe200078e00ff */
[----:B------:R-:W-:Y:S01]  /*0fb0*/  LOP3.LUT R0, R0, 0x7, RZ, 0xc0, !PT ;  /* 0x0000000700007812 */ /* 0x000fe200078ec0ff */
[----:B------:R-:W-:Y:S01]  /*0fc0*/  ULEA.HI UR5, UR5, UR4, URZ, 0x6 ;  /* 0x0000000405057291 */ /* 0x000fe2000f8f303f */
[----:B------:R-:W-:Y:S01]  /*0fd0*/  LOP3.LUT R23, R4, 0x30, RZ, 0xc0, !PT ;  /* 0x0000003004177812 */ /* 0x000fe200078ec0ff */
[----:B------:R-:W-:Y:S01]  /*0fe0*/  IMAD.MOV.U32 R9, RZ, RZ, 0x1 ;  /* 0x00000001ff097424 */ /* 0x000fe200078e00ff */
[--C-:B------:R-:W-:Y:S01]  /*0ff0*/  LOP3.LUT R22, R5, 0x40, R0.reuse, 0xe2, !PT ;  /* 0x0000004005167812 */ /* 0x100fe200078ee200 */
[----:B------:R-:W-:Y:S01]  /*1000*/  USHF.R.S32.HI UR43, URZ, 0x6, UR5 ;  /* 0x000000063f2b7899 */ /* 0x000fe20008011405 */
[----:B------:R-:W1:Y:S01]  /*1010*/  LDC R95, c[0x0][0x600] ;  /* 0x00018000ff5f7b82 */ /* 0x000e620000000800 */
[-C--:B------:R-:W-:Y:S01]  /*1020*/  IADD3 R5, RZ, -R23.reuse, -R0 ;  /* 0x80000017ff057210 */ /* 0x080fe20007ffe800 */
[----:B------:R-:W-:Y:S01]  /*1030*/  IMAD.U32 R6, RZ, RZ, UR6 ;  /* 0x00000006ff067e24 */ /* 0x000fe2000f8e00ff */
[C---:B--2---:R-:W-:Y:S01]  /*1040*/  LOP3.LUT R89, R3.reuse, 0x3, RZ, 0xc0, !PT ;  /* 0x0000000303597812 */ /* 0x044fe200078ec0ff */
[----:B------:R-:W-:Y:S01]  /*1050*/  UISETP.LT.AND UP0, UPT, UR43, 0x1, UPT ;  /* 0x000000012b00788c */ /* 0x000fe2000bf01270 */
[----:B------:R-:W-:Y:S01]  /*1060*/  LOP3.LUT R94, R3, 0x80, RZ, 0xc0, !PT ;  /* 0x00000080035e7812 */ /* 0x000fe200078ec0ff */
[----:B------:R-:W-:Y:S01]  /*1070*/  IMAD R5, R14, -0x40, R5 ;  /* 0xffffffc00e057824 */ /* 0x000fe200078e0205 */
[----:B------:R-:W-:Y:S01]  /*1080*/  ULDC UR4, c[0x0][0x284] ;  /* 0x0000a10000047ab9 */ /* 0x000fe20000000800 */
[-C--:B---3--:R-:W-:Y:S01]  /*1090*/  SHF.L.U32 R7, R7, R90.reuse, RZ ;  /* 0x0000005a07077219 */ /* 0x088fe200000006ff */
[----:B------:R-:W-:Y:S01]  /*10a0*/  USEL UR44, UR43, 0x1, UP0 ;  /* 0x000000012b2c7887 */ /* 0x000fe20008000000 */
[----:B------:R-:W-:Y:S01]  /*10b0*/  LOP3.LUT R22, R22, R23, RZ, 0xfc, !PT ;  /* 0x0000001716167212 */ /* 0x000fe200078efcff */
[----:B------:R-:W-:Y:S01]  /*10c0*/  IMAD R89, R89, -0x2, R6 ;  /* 0xfffffffe59597824 */ /* 0x000fe200078e0206 */
[----:B------:R-:W-:Y:S01]  /*10d0*/  SHF.L.U32 R90, R9, R90, RZ ;  /* 0x0000005a095a7219 */ /* 0x000fe200000006ff */
[----:B------:R-:W-:Y:S01]  /*10e0*/  VIADD R97, R5, UR4 ;  /* 0x0000000405617c36 */ /* 0x000fe20008000000 */
[----:B------:R-:W-:Y:S01]  /*10f0*/  LOP3.LUT R98, R18, 0x1, RZ, 0xfc, !PT ;  /* 0x0000000112627812 */ /* 0x000fe200078efcff */
[----:B------:R-:W-:Y:S01]  /*1100*/  IMAD.MOV.U32 R23, RZ, RZ, RZ ;  /* 0x000000ffff177224 */ /* 0x000fe200078e00ff */
[C---:B0-----:R-:W-:Y:S01]  /*1110*/  SHF.L.U64.HI R91, R92.reuse, 0x3, R93 ;  /* 0x000000035c5b7819 */ /* 0x041fe2000001025d */
[----:B------:R-:W-:Y:S01]  /*1120*/  IMAD.SHL.U32 R92, R92, 0x8, RZ ;  /* 0x000000085c5c7824 */ /* 0x000fe200078e00ff */
[----:B------:R-:W-:Y:S01]  /*1130*/  SHF.R.U32.HI R94, RZ, 0x7, R94 ;  /* 0x00000007ff5e7819 */ /* 0x000fe2000001165e */
[----:B------:R-:W-:Y:S01]  /*1140*/  IMAD.SHL.U32 R93, R3, 0x2, RZ ;  /* 0x00000002035d7824 */ /* 0x000fe200078e00ff */
[----:B------:R-:W-:Y:S01]  /*1150*/  LOP3.LUT R96, RZ, R7, RZ, 0x33, !PT ;  /* 0x00000007ff607212 */ /* 0x000fe200078e33ff */
[----:B------:R-:W-:Y:S01]  /*1160*/  UIADD3 UR44, UR43, -UR44, URZ ;  /* 0x8000002c2b2c7290 */ /* 0x000fe2000fffe03f */
[----:B------:R-:W-:Y:S01]  /*1170*/  UMOV UR40, URZ ;  /* 0x0000003f00287c82 */ /* 0x000fe20008000000 */
[----:B-1----:R-:W-:Y:S01]  /*1180*/  VIADD R95, R95, 0xffffffff ;  /* 0xffffffff5f5f7836 */ /* 0x002fe20000000000 */
[----:B------:R-:W-:-:S09]  /*1190*/  UMOV UR41, URZ ;  /* 0x0000003f00297c82 */ /* 0x000fd20008000000 */
.L_x_158:
[----:B0-----:R-:W0:Y:S01]  /*11a0*/  SHFL.IDX PT, R0, R94, RZ, 0x1f ;  /* 0x00001fff5e007589 */ /* 0x001e2200000e0000 */
[----:B-1----:R-:W1:Y:S01]  /*11b0*/  S2UR UR7, SR_CgaCtaId ;  /* 0x00000000000779c3 */ /* 0x002e620000008800 */
[----:B------:R-:W-:Y:S01]  /*11c0*/  UMOV UR6, 0x400 ;  /* 0x0000040000067882 */ /* 0x000fe20000000000 */
[----:B0-----:R-:W-:Y:S01]  /*11d0*/  R2UR UR4, R0 ;  /* 0x00000000000472ca */ /* 0x001fe200000e0000 */
[----:B-1----:R-:W-:-:S12]  /*11e0*/  ULEA UR46, UR7, UR6, 0x18 ;  /* 0x00000006072e7291 */ /* 0x002fd8000f8ec03f */
[----:B------:R-:W-:-:S04]  /*11f0*/  ULEA.HI UR5, UR4, UR4, URZ, 0x1 ;  /* 0x0000000404057291 */ /* 0x000fc8000f8f083f */
[----:B------:R-:W-:-:S04]  /*1200*/  ULOP3.LUT UR5, UR5, 0x7fffe, URZ, 0xc0, !UPT ;  /* 0x0007fffe05057892 */ /* 0x000fc8000f8ec03f */
[----:B------:R-:W-:-:S03]  /*1210*/  UIADD3 UR5, UR4, -UR5, URZ ;  /* 0x8000000504057290 */ /* 0x000fc6000fffe03f */
[----:B------:R-:W-:Y:S01]  /*1220*/  ULDC UR4, c[0x0][0x28c] ;  /* 0x0000a30000047ab9 */ /* 0x000fe20000000800 */
[----:B------:R-:W-:Y:S01]  /*1230*/  ULEA UR5, UR5, UR46, 0xd ;  /* 0x0000002e05057291 */ /* 0x000fe2000f8e683f */
[----:B------:R-:W-:-:S03]  /*1240*/  ISETP.LT.AND P0, PT, RZ, UR4, PT ;  /* 0x00000004ff007c0c */ /* 0x000fc6000bf01270 */
[----:B------:R-:W-:-:S04]  /*1250*/  UIADD3 UR5, UR5, 0x100, URZ ;  /* 0x0000010005057890 */ /* 0x000fc8000fffe03f */
[----:B------:R-:W-:-:S04]  /*1260*/  USHF.R.U32.HI UR5, URZ, 0x4, UR5 ;  /* 0x000000043f057899 */ /* 0x000fc80008011605 */
[----:B------:R-:W-:-:S04]  /*1270*/  ULOP3.LUT UR5, UR5, 0x3fff, URZ, 0xc0, !UPT ;  /* 0x00003fff05057892 */ /* 0x000fc8000f8ec03f */
[----:B------:R-:W-:Y:S01]  /*1280*/  ULOP3.LUT UR45, UR5, 0x10000, URZ, 0xfc, !UPT ;  /* 0x00010000052d7892 */ /* 0x000fe2000f8efc3f */
[----:B--2345:R-:W-:Y:S11]  /*1290*/  @P0 BRA `(.L_x_13) ;  /* 0x0000000000400947 */ /* 0x03cff60003800000 */
[----:B------:R-:W-:Y:S01]  /*12a0*/  MOV R0, 0x0 ;  /* 0x0000000000007802 */ /* 0x000fe20000000f00 */
[----:B------:R-:W-:Y:S01]  /*12b0*/  ULDC.64 UR4, c[0x4][0x68] ;  /* 0x01001a0000047ab9 */ /* 0x000fe20000000a00 */
[----:B------:R-:W-:Y:S01]  /*12c0*/  ULDC.64 UR6, c[0x4][0x8] ;  /* 0x0100020000067ab9 */ /* 0x000fe20000000a00 */
[----:B------:R-:W-:Y:S01]  /*12d0*/  IMAD.U32 R4, RZ, RZ, UR4 ;  /* 0x00000004ff047e24 */ /* 0x000fe2000f8e00ff */
[----:B------:R0:W1:Y:S01]  /*12e0*/  LDC.64 R14, c[0x4][R0] ;  /* 0x01000000000e7b82 */ /* 0x0000620000000a00 */
[----:B------:R-:W-:Y:S01]  /*12f0*/  IMAD.U32 R5, RZ, RZ, UR5 ;  /* 0x00000005ff057e24 */ /* 0x000fe2000f8e00ff */
[----:B------:R-:W-:Y:S01]  /*1300*/  ULDC.64 UR4, c[0x4][0x70] ;  /* 0x01001c0000047ab9 */ /* 0x000fe20000000a00 */
[----:B------:R-:W-:Y:S02]  /*1310*/  IMAD.U32 R10, RZ, RZ, UR6 ;  /* 0x00000006ff0a7e24 */ /* 0x000fe4000f8e00ff */
[----:B------:R-:W-:Y:S02]  /*1320*/  IMAD.U32 R6, RZ, RZ, UR4 ;  /* 0x00000004ff067e24 */ /* 0x000fe4000f8e00ff */
[----:B------:R-:W-:-:S02]  /*1330*/  IMAD.U32 R7, RZ, RZ, UR5 ;  /* 0x00000005ff077e24 */ /* 0x000fc4000f8e00ff */
[----:B------:R-:W-:Y:S02]  /*1340*/  IMAD.U32 R11, RZ, RZ, UR7 ;  /* 0x00000007ff0b7e24 */ /* 0x000fe4000f8e00ff */
[----:B------:R-:W-:Y:S02]  /*1350*/  IMAD.MOV.U32 R8, RZ, RZ, 0x1e1 ;  /* 0x000001e1ff087424 */ /* 0x000fe400078e00ff */
[----:B------:R-:W-:Y:S02]  /*1360*/  IMAD.MOV.U32 R12, RZ, RZ, 0x1 ;  /* 0x00000001ff0c7424 */ /* 0x000fe400078e00ff */
[----:B0-----:R-:W-:-:S07]  /*1370*/  IMAD.MOV.U32 R13, RZ, RZ, RZ ;  /* 0x000000ffff0d7224 */ /* 0x001fce00078e00ff */
[----:B------:R-:W-:-:S07]  /*1380*/  LEPC R20, `(.L_x_13) ;  /* 0x000000001014794e */ /* 0x000fce0000000000 */
[----:B-1---5:R-:W-:Y:S05]  /*1390*/  CALL.ABS.NOINC R14 ;  /* 0x000000000e007343 */ /* 0x022fea0003c00000 */
.L_x_13:
[----:B------:R-:W-:-:S13]  /*13a0*/  ISETP.NE.AND P0, PT, R98, 0x3, PT ;  /* 0x000000036200780c */ /* 0x000fda0003f05270 */
[----:B------:R-:W-:Y:S05]  /*13b0*/  @!P0 BRA `(.L_x_14) ;  /* 0x0000000000048947 */ /* 0x000fea0003800000 */
[----:B------:R-:W-:Y:S01]  /*13c0*/  BPT.TRAP 0x1 ;  /* 0x000000040000795c */ /* 0x000fe20000300000 */
.L_x_14:
[----:B------:R-:W-:Y:S02]  /*13d0*/  IMAD.U32 R3, RZ, RZ, UR41 ;  /* 0x00000029ff037e24 */ /* 0x000fe4000f8e00ff */
[----:B------:R-:W-:-:S03]  /*13e0*/  IMAD.U32 R0, RZ, RZ, UR40 ;  /* 0x00000028ff007e24 */ /* 0x000fc6000f8e00ff */
[----:B------:R-:W-:Y:S02]  /*13f0*/  LEA R3, R3, UR46, 0x3 ;  /* 0x0000002e03037c11 */ /* 0x000fe4000f8e18ff */
[----:B------:R-:W-:-:S04]  /*1400*/  SHF.L.U32 R0, R0, 0x1f, RZ ;  /* 0x0000001f00007819 */ /* 0x000fc800000006ff */
[----:B------:R0:W1:Y:S01]  /*1410*/  SYNCS.PHASECHK.TRANS64.TRYWAIT P1, [R3+URZ], R0 ;  /* 0x00000000030075a7 */ /* 0x000062000802017f */
[----:B------:R-:W-:Y:S05]  /*1420*/  @!P0 BRA `(.L_x_15) ;  /* 0x0000000000048947 */ /* 0x000fea0003800000 */
[----:B------:R-:W-:Y:S01]  /*1430*/  BPT.TRAP 0x1 ;  /* 0x000000040000795c */ /* 0x000fe20000300000 */
.L_x_15:
[----:B------:R-:W-:-:S05]  /*1440*/  IMAD.U32 R4, RZ, RZ, UR44 ;  /* 0x0000002cff047e24 */ /* 0x000fca000f8e00ff */
[----:B------:R-:W-:Y:S01]  /*1450*/  ISETP.GE.AND P2, PT, R4, 0x1, PT ;  /* 0x000000010400780c */ /* 0x000fe20003f46270 */
[----:B-1----:R-:W-:-:S12]  /*1460*/  @P1 BRA `(.L_x_16) ;  /* 0x0000000000081947 */ /* 0x002fd80003800000 */
[----:B------:R-:W1:Y:S02]  /*1470*/  SYNCS.PHASECHK.TRANS64.TRYWAIT P1, [R3+URZ], R0 ;  /* 0x00000000030075a7 */ /* 0x000e64000802017f */
[----:B-1----:R-:W-:Y:S05]  /*1480*/  @!P1 BRA `(.L_x_17) ;  /* 0x00000064005c9947 */ /* 0x002fea0003800000 */
.L_x_16:
[----:B------:R-:W-:Y:S05]  /*1490*/  WARPSYNC.ALL ;  /* 0x0000000000007948 */ /* 0x000fea0003800000 */
[----:B------:R-:W-:Y:S01]  /*14a0*/  UIADD3 UR4, UR46, 0xc100, URZ ;  /* 0x0000c1002e047890 */ /* 0x000fe2000fffe03f */
[----:B------:R-:W-:Y:S01]  /*14b0*/  WARPGROUP.ARRIVE ;  /* 0x00000000000079c5 */ /* 0x000fe20000000000 */
[----:B------:R-:W-:Y:S02]  /*14c0*/  ULEA UR5, UR41, UR45, 0xa ;  /* 0x0000002d29057291 */ /* 0x000fe4000f8e503f */
[----:B------:R-:W-:Y:S01]  /*14d0*/  USHF.R.U32.HI UR4, URZ, 0x4, UR4 ;  /* 0x000000043f047899 */ /* 0x000fe20008011604 */
[----:B------:R-:W-:Y:S01]  /*14e0*/  UMOV UR9, 0x40000040 ;  /* 0x4000004000097882 */ /* 0x000fe20000000000 */
[----:B------:R-:W-:-:S02]  /*14f0*/  UMOV UR11, 0x40000040 ;  /* 0x40000040000b7882 */ /* 0x000fc40000000000 */
[----:B------:R-:W-:Y:S01]  /*1500*/  ULOP3.LUT UR4, UR4, 0x3fff, URZ, 0xc0, !UPT ;  /* 0x00003fff04047892 */ /* 0x000fe2000f8ec03f */
[----:B------:R-:W-:-:S03]  /*1510*/  UMOV UR8, UR5 ;  /* 0x0000000500087c82 */ /* 0x000fc60008000000 */
[----:B------:R-:W-:-:S04]  /*1520*/  ULOP3.LUT UR4, UR4, 0x10000, URZ, 0xfc, !UPT ;  /* 0x0001000004047892 */ /* 0x000fc8000f8efc3f */
[----:B------:R-:W-:-:S07]  /*1530*/  ULEA UR6, UR41, UR4, 0xa ;  /* 0x0000000429067291 */ /* 0x000fce000f8e503f */
[----:B------:R-:W-:Y:S02]  /*1540*/  UMOV UR10, UR6 ;  /* 0x00000006000a7c82 */ /* 0x000fe40008000000 */
[----:B------:R-:W-:Y:S01]  /*1550*/  HGMMA.64x128x16.F32.BF16 R24, gdesc[UR8], RZ, !UPT, gsb0 ;  /* 0x01e00000081879f0 */ /* 0x000fe2000c0018ff */
[----:B------:R-:W-:Y:S02]  /*1560*/  UIADD3 UR8, UR5, 0x2, URZ ;  /* 0x0000000205087890 */ /* 0x000fe4000fffe03f */
[----:B------:R-:W-:Y:S01]  /*1570*/  UIADD3 UR10, UR6, 0x2, URZ ;  /* 0x00000002060a7890 */ /* 0x000fe2000fffe03f */
[----:B------:R-:W-:Y:S01]  /*1580*/  UMOV UR9, 0x40000040 ;  /* 0x4000004000097882 */ /* 0x000fe20000000000 */
[----:B------:R-:W-:Y:S01]  /*1590*/  UMOV UR11, 0x40000040 ;  /* 0x40000040000b7882 */ /* 0x000fe20000000000 */
[----:B------:R-:W-:Y:S02]  /*15a0*/  WARPGROUP.DEPBAR.LE gsb0, 0x0 ;  /* 0x00008000000079c5 */ /* 0x000fe40000010000 */
[----:B------:R-:W-:-:S06]  /*15b0*/  WARPGROUP.ARRIVE ;  /* 0x00000000000079c5 */ /* 0x000fcc0000000000 */
[----:B------:R-:W-:Y:S01]  /*15c0*/  HGMMA.64x128x16.F32.BF16 R24, gdesc[UR8], R24, gsb0 ;  /* 0x01e00000081879f0 */ /* 0x000fe20008001818 */
        /* <DEDUP_REMOVED lines=13> */
[----:B------:R-:W-:Y:S03]  /*16a0*/  HGMMA.64x128x16.F32.BF16 R24, gdesc[UR8], R24, gsb0 ;  /* 0x01e00000081879f0 */ /* 0x000fe60008001818 */
[----:B------:R-:W-:Y:S02]  /*16b0*/  WARPGROUP.DEPBAR.LE gsb0, 0x0 ;  /* 0x00008000000079c5 */ /* 0x000fe40000010000 */
[----:B------:R-:W-:Y:S05]  /*16c0*/  @!P2 BRA `(.L_x_18) ;  /* 0x00000004001ca947 */ /* 0x000fea0003800000 */
[----:B------:R-:W-:Y:S01]  /*16d0*/  UIADD3 UR5, UR41, 0x1, URZ ;  /* 0x0000000129057890 */ /* 0x000fe2000fffe03f */
[----:B01----:R-:W-:-:S03]  /*16e0*/  IMAD.U32 R0, RZ, RZ, UR44 ;  /* 0x0000002cff007e24 */ /* 0x003fc6000f8e00ff */
[----:B------:R-:W-:-:S04]  /*16f0*/  UISETP.NE.AND UP0, UPT, UR5, 0x3, UPT ;  /* 0x000000030500788c */ /* 0x000fc8000bf05270 */
[----:B------:R-:W-:Y:S02]  /*1700*/  USEL UR6, URZ, 0x1, UP0 ;  /* 0x000000013f067887 */ /* 0x000fe40008000000 */
[----:B------:R-:W-:Y:S02]  /*1710*/  USEL UR5, UR5, URZ, UP0 ;  /* 0x0000003f05057287 */ /* 0x000fe40008000000 */
[----:B------:R-:W-:-:S06]  /*1720*/  ULOP3.LUT UR6, UR40, UR6, URZ, 0x3c, !UPT ;  /* 0x0000000628067292 */ /* 0x000fcc000f8e3c3f */
[----:B------:R-:W-:Y:S01]  /*1730*/  IMAD.U32 R5, RZ, RZ, UR6 ;  /* 0x00000006ff057e24 */ /* 0x000fe2000f8e00ff */
[----:B------:R-:W-:-:S06]  /*1740*/  UMOV UR6, UR41 ;  /* 0x0000002900067c82 */ /* 0x000fcc0008000000 */
.L_x_25:
[----:B01----:R-:W-:Y:S05]  /*1750*/  @!P0 BRA `(.L_x_19) ;  /* 0x0000000000048947 */ /* 0x003fea0003800000 */
[----:B------:R-:W-:Y:S01]  /*1760*/  BPT.TRAP 0x1 ;  /* 0x000000040000795c */ /* 0x000fe20000300000 */
.L_x_19:
[----:B------:R-:W0:Y:S01]  /*1770*/  S2UR UR8, SR_CgaCtaId ;  /* 0x00000000000879c3 */ /* 0x000e220000008800 */
[----:B------:R-:W-:Y:S01]  /*1780*/  UMOV UR7, 0x400 ;  /* 0x0000040000077882 */ /* 0x000fe20000000000 */
[----:B------:R-:W-:Y:S01]  /*1790*/  SHF.L.U32 R3, R5, 0x1f, RZ ;  /* 0x0000001f05037819 */ /* 0x000fe200000006ff */
[----:B0-----:R-:W-:-:S04]  /*17a0*/  ULEA UR13, UR8, UR7, 0x18 ;  /* 0x00000007080d7291 */ /* 0x001fc8000f8ec03f */
[----:B------:R-:W-:-:S09]  /*17b0*/  ULEA UR7, UR5, UR13, 0x3 ;  /* 0x0000000d05077291 */ /* 0x000fd2000f8e183f */
[----:B------:R0:W1:Y:S01]  /*17c0*/  SYNCS.PHASECHK.TRANS64.TRYWAIT P1, [UR7], R3 ;  /* 0x00000003ff0075a7 */ /* 0x0000620008020147 */
[----:B------:R-:W-:Y:S05]  /*17d0*/  @!P0 BRA `(.L_x_20) ;  /* 0x0000000000048947 */ /* 0x000fea0003800000 */
[----:B------:R-:W-:Y:S01]  /*17e0*/  BPT.TRAP 0x1 ;  /* 0x000000040000795c */ /* 0x000fe20000300000 */
.L_x_20:
[----:B-1----:R-:W-:Y:S05]  /*17f0*/  @P1 BRA `(.L_x_21) ;  /* 0x0000000000081947 */ /* 0x002fea0003800000 */
[----:B------:R-:W1:Y:S02]  /*1800*/  SYNCS.PHASECHK.TRANS64.TRYWAIT P1, [UR7], R3 ;  /* 0x00000003ff0075a7 */ /* 0x000e640008020147 */
[----:B-1----:R-:W-:Y:S05]  /*1810*/  @!P1 BRA `(.L_x_22) ;  /* 0x00000060008c9947 */ /* 0x002fea0003800000 */
.L_x_21:
[----:B------:R-:W-:Y:S01]  /*1820*/  ULEA UR7, UR5, UR45, 0xa ;  /* 0x0000002d05077291 */ /* 0x000fe2000f8e503f */
[----:B------:R-:W-:Y:S01]  /*1830*/  WARPGROUP.ARRIVE ;  /* 0x00000000000079c5 */ /* 0x000fe20000000000 */
[----:B------:R-:W-:Y:S01]  /*1840*/  ULEA UR12, UR5, UR4, 0xa ;  /* 0x00000004050c7291 */ /* 0x000fe2000f8e503f */
[----:B------:R-:W-:Y:S01]  /*1850*/  UMOV UR9, 0x40000040 ;  /* 0x4000004000097882 */ /* 0x000fe20000000000 */
[----:B------:R-:W-:-:S03]  /*1860*/  UMOV UR11, 0x40000040 ;  /* 0x40000040000b7882 */ /* 0x000fc60000000000 */
[----:B------:R-:W-:Y:S02]  /*1870*/  UMOV UR8, UR7 ;  /* 0x0000000700087c82 */ /* 0x000fe40008000000 */
[----:B------:R-:W-:Y:S02]  /*1880*/  UMOV UR10, UR12 ;  /* 0x0000000c000a7c82 */ /* 0x000fe40008000000 */
[----:B------:R-:W-:Y:S01]  /*1890*/  HGMMA.64x128x16.F32.BF16 R24, gdesc[UR8], R24, gsb0 ;  /* 0x01e00000081879f0 */ /* 0x000fe20008001818 */
[----:B------:R-:W-:Y:S02]  /*18a0*/  UIADD3 UR8, UR7, 0x2, URZ ;  /* 0x0000000207087890 */ /* 0x000fe4000fffe03f */
[----:B------:R-:W-:Y:S01]  /*18b0*/  UIADD3 UR10, UR12, 0x2, URZ ;  /* 0x000000020c0a7890 */ /* 0x000fe2000fffe03f */
[----:B------:R-:W-:Y:S01]  /*18c0*/  UMOV UR9, 0x40000040 ;  /* 0x4000004000097882 */ /* 0x000fe20000000000 */
[----:B------:R-:W-:Y:S01]  /*18d0*/  UMOV UR11, 0x40000040 ;  /* 0x40000040000b7882 */ /* 0x000fe20000000000 */
[----:B------:R-:W-:-:S02]  /*18e0*/  WARPGROUP.DEPBAR.LE gsb0, 0x0 ;  /* 0x00008000000079c5 */ /* 0x000fc40000010000 */
        /* <DEDUP_REMOVED lines=18> */
[----:B------:R-:W-:Y:S01]  /*1a10*/  BPT.TRAP 0x1 ;  /* 0x000000040000795c */ /* 0x000fe20000300000 */
.L_x_23:
[----:B------:R-:W-:Y:S01]  /*1a20*/  ULEA UR7, UR6, UR13, 0x3 ;  /* 0x0000000d06077291 */ /* 0x000fe2000f8e183f */
[----:B------:R-:W-:-:S03]  /*1a30*/  ISETP.GT.U32.AND P1, PT, R18, 0x1, PT ;  /* 0x000000011200780c */ /* 0x000fc60003f24070 */
[----:B------:R-:W-:-:S04]  /*1a40*/  UIADD3 UR7, UR7, 0x18, URZ ;  /* 0x0000001807077890 */ /* 0x000fc8000fffe03f */
[----:B------:R-:W-:-:S09]  /*1a50*/  UPRMT UR7, URZ, 0x654, UR7 ;  /* 0x000006543f077896 */ /* 0x000fd20008000007 */
[----:B------:R-:W-:Y:S01]  /*1a60*/  SYNCS.ARRIVE.TRANS64.RED.A1T0 RZ, [UR7], RZ ;  /* 0x000000ffffff79a7 */ /* 0x000fe20008100407 */
[----:B------:R-:W-:Y:S05]  /*1a70*/  @P1 BRA `(.L_x_24) ;  /* 0x0000000000041947 */ /* 0x000fea0003800000 */
[----:B------:R-:W-:Y:S01]  /*1a80*/  BPT.TRAP 0x1 ;  /* 0x000000040000795c */ /* 0x000fe20000300000 */
.L_x_24:
[----:B------:R-:W-:Y:S01]  /*1a90*/  UIADD3 UR5, UR5, 0x1, URZ ;  /* 0x0000000105057890 */ /* 0x000fe2000fffe03f */
[C---:B------:R-:W-:Y:S01]  /*1aa0*/  ISETP.GT.AND P1, PT, R0.reuse, 0x1, PT ;  /* 0x000000010000780c */ /* 0x040fe20003f24270 */
[----:B------:R-:W-:Y:S01]  /*1ab0*/  UIADD3 UR6, UR6, 0x1, URZ ;  /* 0x0000000106067890 */ /* 0x000fe2000fffe03f */
[----:B------:R-:W-:Y:S01]  /*1ac0*/  VIADD R0, R0, 0xffffffff ;  /* 0xffffffff00007836 */ /* 0x000fe20000000000 */
[----:B------:R-:W-:Y:S02]  /*1ad0*/  UISETP.NE.AND UP0, UPT, UR5, 0x3, UPT ;  /* 0x000000030500788c */ /* 0x000fe4000bf05270 */
[----:B------:R-:W-:Y:S02]  /*1ae0*/  UISETP.NE.AND UP1, UPT, UR6, 0x3, UPT ;  /* 0x000000030600788c */ /* 0x000fe4000bf25270 */
[----:B------:R-:W-:Y:S02]  /*1af0*/  USEL UR7, URZ, 0x1, UP0 ;  /* 0x000000013f077887 */ /* 0x000fe40008000000 */
[----:B------:R-:W-:-:S02]  /*1b00*/  USEL UR5, UR5, URZ, UP0 ;  /* 0x0000003f05057287 */ /* 0x000fc40008000000 */
[----:B------:R-:W-:Y:S02]  /*1b10*/  USEL UR6, UR6, URZ, UP1 ;  /* 0x0000003f06067287 */ /* 0x000fe40008800000 */
[----:B------:R-:W-:Y:S01]  /*1b20*/  LOP3.LUT R5, R5, UR7, RZ, 0x3c, !PT ;  /* 0x0000000705057c12 */ /* 0x000fe2000f8e3cff */
[----:B------:R-:W-:Y:S09]  /*1b30*/  @P1 BRA `(.L_x_25) ;  /* 0xfffffffc00041947 */ /* 0x000ff2000383ffff */
.L_x_18:
[----:B01----:R-:W0:Y:S02]  /*1b40*/  LDC R0, c[0x0][0x28c] ;  /* 0x0000a300ff007b82 */ /* 0x003e240000000800 */
[----:B0-----:R-:W-:-:S13]  /*1b50*/  ISETP.GE.AND P1, PT, R0, 0x1, PT ;  /* 0x000000010000780c */ /* 0x001fda0003f26270 */
[----:B------:R-:W-:Y:S05]  /*1b60*/  @!P1 BRA `(.L_x_26) ;  /* 0x0000000000409947 */ /* 0x000fea0003800000 */
[----:B------:R-:W-:Y:S05]  /*1b70*/  @!P0 BRA `(.L_x_27) ;  /* 0x0000000000048947 */ /* 0x000fea0003800000 */
[----:B------:R-:W-:Y:S01]  /*1b80*/  BPT.TRAP 0x1 ;  /* 0x000000040000795c */ /* 0x000fe20000300000 */
.L_x_27:
[----:B------:R-:W0:Y:S01]  /*1b90*/  S2UR UR7, SR_CgaCtaId ;  /* 0x00000000000779c3 */ /* 0x000e220000008800 */
[----:B------:R-:W-:Y:S01]  /*1ba0*/  UIADD3 UR6, UR44, UR41, URZ ;  /* 0x000000292c067290 */ /* 0x000fe2000fffe03f */
[----:B------:R-:W-:-:S03]  /*1bb0*/  ISETP.GT.U32.AND P0, PT, R18, 0x1, PT ;  /* 0x000000011200780c */ /* 0x000fc60003f04070 */
[----:B------:R-:W-:-:S04]  /*1bc0*/  UIMAD.WIDE.U32 UR4, UR6, -0x55555555, URZ ;  /* 0xaaaaaaab060478a5 */ /* 0x000fc8000f8e003f */
[----:B------:R-:W-:-:S03]  /*1bd0*/  USHF.R.U32.HI UR4, URZ, 0x1, UR5 ;  /* 0x000000013f047899 */ /* 0x000fc60008011605 */
[----:B------:R-:W-:Y:S01]  /*1be0*/  UMOV UR5, 0x400 ;  /* 0x0000040000057882 */ /* 0x000fe20000000000 */
[----:B------:R-:W-:Y:S02]  /*1bf0*/  UIMAD UR6, UR4, -0x3, UR6 ;  /* 0xfffffffd040678a4 */ /* 0x000fe4000f8e0206 */
[----:B0-----:R-:W-:-:S04]  /*1c00*/  ULEA UR5, UR7, UR5, 0x18 ;  /* 0x0000000507057291 */ /* 0x001fc8000f8ec03f */
[----:B------:R-:W-:-:S04]  /*1c10*/  ULEA UR6, UR6, UR5, 0x3 ;  /* 0x0000000506067291 */ /* 0x000fc8000f8e183f */
[----:B------:R-:W-:-:S04]  /*1c20*/  UIADD3 UR6, UR6, 0x18, URZ ;  /* 0x0000001806067890 */ /* 0x000fc8000fffe03f */
[----:B------:R-:W-:-:S09]  /*1c30*/  UPRMT UR6, URZ, 0x654, UR6 ;  /* 0x000006543f067896 */ /* 0x000fd20008000006 */
[----:B------:R-:W-:Y:S01]  /*1c40*/  SYNCS.ARRIVE.TRANS64.RED.A1T0 RZ, [UR6], RZ ;  /* 0x000000ffffff79a7 */ /* 0x000fe20008100406 */
[----:B------:R-:W-:Y:S05]  /*1c50*/  @P0 BRA `(.L_x_26) ;  /* 0x0000000000040947 */ /* 0x000fea0003800000 */
[----:B------:R-:W-:Y:S01]  /*1c60*/  BPT.TRAP 0x1 ;  /* 0x000000040000795c */ /* 0x000fe20000300000 */
.L_x_26:
[----:B------:R-:W-:Y:S01]  /*1c70*/  IMAD.SHL.U32 R6, R100, 0x80, RZ ;  /* 0x0000008064067824 */ /* 0x000fe200078e00ff */
[----:B------:R-:W-:Y:S01]  /*1c80*/  UIADD3 UR41, UR43, UR41, URZ ;  /* 0x000000292b297290 */ /* 0x000fe2000fffe03f */
[----:B------:R-:W-:Y:S01]  /*1c90*/  SHF.R.S32.HI R11, RZ, 0x1f, R99 ;  /* 0x0000001fff0b7819 */ /* 0x000fe20000011463 */
[----:B------:R-:W-:Y:S01]  /*1ca0*/  UISETP.GE.U32.AND UP1, UPT, UR43, 0x3, UPT ;  /* 0x000000032b00788c */ /* 0x000fe2000bf26070 */
[----:B------:R-:W-:Y:S01]  /*1cb0*/  IMAD.SHL.U32 R10, R101, 0x80, RZ ;  /* 0x00000080650a7824 */ /* 0x000fe200078e00ff */
[----:B------:R-:W-:Y:S01]  /*1cc0*/  ULDC UR7, c[0x0][0x288] ;  /* 0x0000a20000077ab9 */ /* 0x000fe20000000800 */
[C---:B------:R-:W-:Y:S01]  /*1cd0*/  LOP3.LUT R8, R6.reuse, 0x6, R93, 0xf8, !PT ;  /* 0x0000000606087812 */ /* 0x040fe200078ef85d */
[----:B------:R-:W-:Y:S01]  /*1ce0*/  UISETP.GT.U32.AND UP0, UPT, UR41, 0x2, UPT ;  /* 0x000000022900788c */ /* 0x000fe2000bf04070 */
[----:B------:R-:W-:Y:S01]  /*1cf0*/  ISETP.GE.AND P0, PT, R6, UR7, PT ;  /* 0x0000000706007c0c */ /* 0x000fe2000bf06270 */
[----:B------:R-:W-:Y:S01]  /*1d00*/  ULDC.64 UR4, c[0x0][0x5d0] ;  /* 0x0001740000047ab9 */ /* 0x000fe20000000a00 */
[--C-:B------:R-:W-:Y:S01]  /*1d10*/  SHF.R.S32.HI R9, RZ, 0x1f, R8.reuse ;  /* 0x0000001fff097819 */ /* 0x100fe20000011408 */
[----:B------:R-:W-:Y:S01]  /*1d20*/  ULDC UR10, c[0x0][0x284] ;  /* 0x0000a100000a7ab9 */ /* 0x000fe20000000800 */
[----:B------:R-:W-:Y:S01]  /*1d30*/  IMAD R0, R11, UR4, RZ ;  /* 0x000000040b007c24 */ /* 0x000fe2000f8e02ff */
[----:B------:R-:W-:Y:S01]  /*1d40*/  UISETP.LT.U32.AND UP0, UPT, UR43, 0x3, UP0 ;  /* 0x000000032b00788c */ /* 0x000fe20008701070 */
[----:B------:R-:W-:Y:S01]  /*1d50*/  ISETP.GE.OR P0, PT, R10, UR10, P0 ;  /* 0x0000000a0a007c0c */ /* 0x000fe20008706670 */
[----:B------:R-:W-:Y:S01]  /*1d60*/  IMAD.WIDE.U32 R4, R99, UR4, R8 ;  /* 0x0000000463047c25 */ /* 0x000fe2000f8e0008 */
[----:B------:R-:W-:Y:S01]  /*1d70*/  ULDC.64 UR8, c[0x0][0x5c8] ;  /* 0x0001720000087ab9 */ /* 0x000fe20000000a00 */
[----:B------:R-:W-:-:S02]  /*1d80*/  USEL UR6, URZ, 0x1, !UP0 ;  /* 0x000000013f067887 */ /* 0x000fc4000c000000 */
[----:B------:R-:W-:Y:S01]  /*1d90*/  IMAD R3, R99, UR5, R0 ;  /* 0x0000000563037c24 */ /* 0x000fe2000f8e0200 */
[----:B------:R-:W-:Y:S01]  /*1da0*/  @UP1 UIMAD.WIDE.U32 UR4, UR41, -0x55555555, URZ ;  /* 0xaaaaaaab290418a5 */ /* 0x000fe2000f8e003f */
[----:B------:R-:W-:Y:S01]  /*1db0*/  IMAD.WIDE R100, R101, 0x80, R22 ;  /* 0x0000008065647825 */ /* 0x000fe200078e0216 */
[----:B------:R-:W-:Y:S02]  /*1dc0*/  ULOP3.LUT UR40, UR40, UR6, URZ, 0x3c, !UPT ;  /* 0x0000000628287292 */ /* 0x000fe4000f8e3c3f */
[----:B------:R-:W-:Y:S01]  /*1dd0*/  @UP1 USHF.R.U32.HI UR4, URZ, 0x1, UR5 ;  /* 0x000000013f041899 */ /* 0x000fe20008011605 */
[----:B------:R-:W-:Y:S02]  /*1de0*/  IMAD.IADD R5, R5, 0x1, R3 ;  /* 0x0000000105057824 */ /* 0x000fe400078e0203 */
[----:B------:R-:W-:Y:S01]  /*1df0*/  IMAD R3, R101, UR8, RZ ;  /* 0x0000000865037c24 */ /* 0x000fe2000f8e02ff */
[----:B------:R-:W-:Y:S01]  /*1e00*/  @UP1 ULOP3.LUT UR40, UR40, 0x1, UR4, 0x78, !UPT ;  /* 0x0000000128281892 */ /* 0x000fe2000f8e7804 */
[----:B------:R-:W-:-:S04]  /*1e10*/  IMAD.WIDE.U32 R102, R100, UR8, R4 ;  /* 0x0000000864667c25 */ /* 0x000fc8000f8e0004 */
[----:B------:R-:W-:Y:S02]  /*1e20*/  IMAD R7, R100, UR9, R3 ;  /* 0x0000000964077c24 */ /* 0x000fe4000f8e0203 */
[----:B------:R-:W-:Y:S01]  /*1e30*/  IMAD.MOV.U32 R0, RZ, RZ, -0x1 ;  /* 0xffffffffff007424 */ /* 0x000fe200078e00ff */
[----:B------:R-:W-:Y:S06]  /*1e40*/  @P0 BRA `(.L_x_28) ;  /* 0x00000040001c0947 */ /* 0x000fec0003800000 */
[----:B-----5:R-:W-:Y:S01]  /*1e50*/  FSETP.NEU.AND P0, PT, R88, RZ, PT ;  /* 0x000000ff5800720b */ /* 0x020fe20003f0d000 */
[----:B------:R-:W-:Y:S01]  /*1e60*/  IMAD.IADD R4, R89, 0x1, -R6 ;  /* 0x0000000159047824 */ /* 0x000fe200078e0a06 */
[----:B------:R-:W-:Y:S01]  /*1e70*/  BSSY B0, `(.L_x_28) ;  /* 0x0000404000007945 */ /* 0x000fe20003800000 */
[----:B------:R-:W-:Y:S02]  /*1e80*/  IMAD.IADD R3, R97, 0x1, -R10 ;  /* 0x0000000161037824 */ /* 0x000fe400078e0a0a */
[----:B------:R-:W-:Y:S01]  /*1e90*/  IMAD.IADD R113, R103, 0x1, R7 ;  /* 0x0000000167717824 */ /* 0x000fe200078e0207 */
[----:B------:R-:W-:-:S04]  /*1ea0*/  ISETP.GT.AND P2, PT, R4, RZ, PT ;  /* 0x000000ff0400720c */ /* 0x000fc80003f44270 */
[----:B------:R-:W-:-:S03]  /*1eb0*/  ISETP.GT.AND P1, PT, R3, RZ, P2 ;  /* 0x000000ff0300720c */ /* 0x000fc60001724270 */
[----:B------:R-:W-:Y:S10]  /*1ec0*/  @!P0 BRA `(.L_x_29) ;  /* 0x0000002c00288947 */ /* 0x000ff40003800000 */
[----:B------:R-:W0:Y:S01]  /*1ed0*/  LDC.64 R106, c[0x0][0x5b8] ;  /* 0x00016e00ff6a7b82 */ /* 0x000e220000000a00 */
[----:B------:R-:W-:-:S07]  /*1ee0*/  ULDC.64 UR4, c[0x0][0x5c0] ;  /* 0x0001700000047ab9 */ /* 0x000fce0000000a00 */
[----:B------:R-:W1:Y:S08]  /*1ef0*/  LDC.64 R108, c[0x0][0x5b0] ;  /* 0x00016c00ff6c7b82 */ /* 0x000e700000000a00 */
[----:B------:R-:W2:Y:S01]  /*1f00*/  LDC.64 R110, c[0x0][0x5a8] ;  /* 0x00016a00ff6e7b82 */ /* 0x000ea20000000a00 */
[-C--:B0-----:R-:W-:Y:S02]  /*1f10*/  IMAD R6, R11, R106.reuse, RZ ;  /* 0x0000006a0b067224 */ /* 0x081fe400078e02ff */
[----:B------:R-:W-:-:S04]  /*1f20*/  IMAD.WIDE.U32 R104, R99, R106, R8 ;  /* 0x0000006a63687225 */ /* 0x000fc800078e0008 */
[----:B------:R-:W-:Y:S02]  /*1f30*/  IMAD R103, R99, R107, R6 ;  /* 0x0000006b63677224 */ /* 0x000fe400078e0206 */
[-C--:B-1----:R-:W-:Y:S02]  /*1f40*/  IMAD R5, R101, R108.reuse, RZ ;  /* 0x0000006c65057224 */ /* 0x082fe400078e02ff */
[----:B------:R-:W-:Y:S02]  /*1f50*/  IMAD.IADD R13, R105, 0x1, R103 ;  /* 0x00000001690d7824 */ /* 0x000fe400078e0267 */
[----:B------:R-:W-:Y:S02]  /*1f60*/  IMAD.MOV.U32 R12, RZ, RZ, R104 ;  /* 0x000000ffff0c7224 */ /* 0x000fe400078e0068 */
[C---:B------:R-:W-:Y:S02]  /*1f70*/  IMAD R107, R100.reuse, R109, R5 ;  /* 0x0000006d646b7224 */ /* 0x040fe400078e0205 */
[----:B------:R-:W-:-:S04]  /*1f80*/  IMAD.WIDE.U32 R6, R100, R108, R12 ;  /* 0x0000006c64067225 */ /* 0x000fc800078e000c */
[----:B------:R-:W-:Y:S01]  /*1f90*/  IMAD.IADD R5, R7, 0x1, R107 ;  /* 0x0000000107057824 */ /* 0x000fe200078e026b */
[----:B--2---:R-:W-:-:S04]  /*1fa0*/  LEA R14, P0, R6, R110, 0x1 ;  /* 0x0000006e060e7211 */ /* 0x004fc800078008ff */
[----:B------:R-:W-:-:S05]  /*1fb0*/  LEA.HI.X R15, R6, R111, R5, 0x1, P0 ;  /* 0x0000006f060f7211 */ /* 0x000fca00000f0c05 */
[----:B------:R0:W2:Y:S01]  /*1fc0*/  @P1 LDG.E.LTC128B.U16 R5, desc[UR38][R14.64] ;  /* 0x000000260e051981 */ /* 0x0000a2000c1e1520 */
[----:B------:R-:W-:Y:S01]  /*1fd0*/  LEA R10, P0, R102, UR4, 0x1 ;  /* 0x00000004660a7c11 */ /* 0x000fe2000f8008ff */
[----:B------:R-:W-:Y:S01]  /*1fe0*/  IMAD.WIDE.U32 R6, R100, R108, R8 ;  /* 0x0000006c64067225 */ /* 0x000fe200078e0008 */
[----:B------:R-:W-:Y:S03]  /*1ff0*/  BSSY B1, `(.L_x_30) ;  /* 0x0000012000017945 */ /* 0x000fe60003800000 */
[----:B------:R-:W-:Y:S02]  /*2000*/  IMAD.IADD R7, R107, 0x1, R7 ;  /* 0x000000016b077824 */ /* 0x000fe400078e0207 */
[----:B------:R-:W-:Y:S01]  /*2010*/  IMAD.WIDE.U32 R20, R99, R106, R6 ;  /* 0x0000006a63147225 */ /* 0x000fe200078e0006 */
[----:B0-----:R-:W-:-:S03]  /*2020*/  SHF.L.U64.HI R15, R108, 0x3, R109 ;  /* 0x000000036c0f7819 */ /* 0x001fc6000001026d */
[----:B------:R-:W-:Y:S01]  /*2030*/  IMAD.IADD R7, R103, 0x1, R21 ;  /* 0x0000000167077824 */ /* 0x000fe200078e0215 */
[----:B------:R-:W-:Y:S01]  /*2040*/  LEA R6, P4, R20, R110, 0x1 ;  /* 0x0000006e14067211 */ /* 0x000fe200078808ff */
[----:B------:R-:W-:-:S03]  /*2050*/  IMAD.SHL.U32 R14, R108, 0x8, RZ ;  /* 0x000000086c0e7824 */ /* 0x000fc600078e00ff */
[----:B------:R-:W-:Y:S01]  /*2060*/  LEA.HI.X R7, R20, R111, R7, 0x1, P4 ;  /* 0x0000006f14077211 */ /* 0x000fe200020f0c07 */
[----:B--2---:R-:W-:-:S04]  /*2070*/  IMAD.U32 R11, R5, 0x10000, RZ ;  /* 0x00010000050b7824 */ /* 0x004fc800078e00ff */
[----:B------:R-:W-:-:S04]  /*2080*/  FMUL R11, R11, R88 ;  /* 0x000000580b0b7220 */ /* 0x000fc80000400000 */
[----:B------:R-:W-:Y:S01]  /*2090*/  FFMA R24, R24, R19, R11 ;  /* 0x0000001318187223 */ /* 0x000fe2000000000b */
[----:B------:R-:W-:Y:S02]  /*20a0*/  LEA.HI.X R11, R102, UR5, R113, 0x1, P0 ;  /* 0x00000005660b7c11 */ /* 0x000fe400080f0c71 */
[----:B------:R-:W-:Y:S02]  /*20b0*/  ISETP.GT.AND P0, PT, R4, 0x1, PT ;  /* 0x000000010400780c */ /* 0x000fe40003f04270 */
[----:B------:R-:W-:Y:S02]  /*20c0*/  F2FP.BF16.F32.PACK_AB R24, RZ, R24 ;  /* 0x00000018ff18723e */ /* 0x000fe400000010ff */
[----:B------:R-:W-:-:S03]  /*20d0*/  ISETP.GT.AND P3, PT, R3, RZ, P0 ;  /* 0x000000ff0300720c */ /* 0x000fc60000764270 */
[----:B------:R0:W-:Y:S10]  /*20e0*/  @P1 STG.E.U16 desc[UR38][R10.64], R24 ;  /* 0x000000180a001986 */ /* 0x0001f4000c101526 */
[----:B------:R-:W-:Y:S05]  /*20f0*/  @!P3 BRA `(.L_x_31) ;  /* 0x000000000004b947 */ /* 0x000fea0003800000 */
[----:B------:R1:W5:Y:S02]  /*2100*/  LDG.E.LTC128B.U16 R5, desc[UR38][R6.64+0x2] ;  /* 0x0000022606057981 */ /* 0x000364000c1e1520 */
.L_x_31:
[----:B------:R-:W-:Y:S05]  /*2110*/  BSYNC B1 ;  /* 0x0000000000017941 */ /* 0x000fea0003800000 */
.L_x_30:
[----:B-----5:R-:W-:Y:S01]  /*2120*/  IMAD.U32 R101, R5, 0x10000, RZ ;  /* 0x0001000005657824 */ /* 0x020fe200078e00ff */
[----:B------:R-:W-:Y:S01]  /*2130*/  ISETP.GT.AND P2, PT, R3, 0x8, P2 ;  /* 0x000000080300780c */ /* 0x000fe20001744270 */
[----:B------:R-:W-:Y:S01]  /*2140*/  IMAD.WIDE.U32 R20, R100, R108, R14 ;  /* 0x0000006c64147225 */ /* 0x000fe200078e000e */
[----:B0-----:R-:W-:-:S03]  /*2150*/  PRMT R24, R5, 0x7610, R24 ;  /* 0x0000761005187816 */ /* 0x001fc60000000018 */
[----:B------:R-:W-:Y:S01]  /*2160*/  FMUL R12, R101, R88 ;  /* 0x00000058650c7220 */ /* 0x000fe20000400000 */
[----:B------:R-:W-:Y:S01]  /*2170*/  IMAD.IADD R107, R107, 0x1, R21 ;  /* 0x000000016b6b7824 */ /* 0x000fe200078e0215 */
[----:B------:R-:W-:Y:S02]  /*2180*/  IADD3 R104, P1, R104, R20, RZ ;  /* 0x0000001468687210 */ /* 0x000fe40007f3e0ff */
[----:B------:R-:W-:-:S03]  /*2190*/  FFMA R12, R25, R19, R12 ;  /* 0x00000013190c7223 */ /* 0x000fc6000000000c */
[----:B------:R-:W-:Y:S02]  /*21a0*/  IMAD.X R13, R107, 0x1, R13, P1 ;  /* 0x000000016b0d7824 */ /* 0x000fe400008e060d */
[----:B------:R-:W-:Y:S02]  /*21b0*/  F2FP.BF16.F32.PACK_AB R12, RZ, R12 ;  /* 0x0000000cff0c723e */ /* 0x000fe400000010ff */
[----:B------:R-:W-:Y:S02]  /*21c0*/  LEA R14, P1, R104, R110, 0x1 ;  /* 0x0000006e680e7211 */ /* 0x000fe400078208ff */
[----:B------:R-:W-:Y:S02]  /*21d0*/  PRMT R21, R12, 0x7610, R21 ;  /* 0x000076100c157816 */ /* 0x000fe40000000015 */
[----:B------:R-:W-:-:S03]  /*21e0*/  LEA.HI.X R15, R104, R111, R13, 0x1, P1 ;  /* 0x0000006f680f7211 */ /* 0x000fc600008f0c0d */
[----:B------:R0:W-:Y:S04]  /*21f0*/  @P3 STG.E.U16 desc[UR38][R10.64+0x2], R21 ;  /* 0x000002150a003986 */ /* 0x0001e8000c101526 */
[----:B------:R-:W2:Y:S01]  /*2200*/  @P2 LDG.E.LTC128B.U16 R24, desc[UR38][R14.64] ;  /* 0x000000260e182981 */ /* 0x000ea2000c1e1520 */
[----:B------:R-:W-:Y:S01]  /*2210*/  IADD3 R20, P1, R8, R20, RZ ;  /* 0x0000001408147210 */ /* 0x000fe20007f3e0ff */
[----:B------:R-:W-:Y:S01]  /*2220*/  BSSY B1, `(.L_x_32) ;  /* 0x0000011000017945 */ /* 0x000fe20003800000 */
[C---:B------:R-:W-:Y:S02]  /*2230*/  SHF.L.U64.HI R13, R92.reuse, 0x1, R91 ;  /* 0x000000015c0d7819 */ /* 0x040fe4000001025b */
[----:B------:R-:W-:Y:S01]  /*2240*/  ISETP.GT.AND P0, PT, R3, 0x8, P0 ;  /* 0x000000080300780c */ /* 0x000fe20000704270 */
[----:B0-----:R-:W-:Y:S01]  /*2250*/  IMAD.X R21, R9, 0x1, R107, P1 ;  /* 0x0000000109157824 */ /* 0x001fe200008e066b */
[----:B------:R-:W-:Y:S01]  /*2260*/  LEA R12, P1, R92, R10, 0x1 ;  /* 0x0000000a5c0c7211 */ /* 0x000fe200078208ff */
[----:B------:R-:W-:-:S04]  /*2270*/  IMAD.WIDE.U32 R20, R99, R106, R20 ;  /* 0x0000006a63147225 */ /* 0x000fc800078e0014 */
[----:B------:R-:W-:Y:S01]  /*2280*/  IMAD.X R13, R13, 0x1, R11, P1 ;  /* 0x000000010d0d7824 */ /* 0x000fe200008e060b */
[----:B------:R-:W-:Y:S01]  /*2290*/  LEA R8, P3, R20, R110, 0x1 ;  /* 0x0000006e14087211 */ /* 0x000fe200078608ff */
[----:B------:R-:W-:-:S05]  /*22a0*/  IMAD.IADD R9, R103, 0x1, R21 ;  /* 0x0000000167097824 */ /* 0x000fca00078e0215 */
[----:B------:R-:W-:Y:S01]  /*22b0*/  LEA.HI.X R9, R20, R111, R9, 0x1, P3 ;  /* 0x0000006f14097211 */ /* 0x000fe200018f0c09 */
[----:B--2---:R-:W-:-:S04]  /*22c0*/  IMAD.U32 R5, R24, 0x10000, RZ ;  /* 0x0001000018057824 */ /* 0x004fc800078e00ff */
[----:B------:R-:W-:-:S04]  /*22d0*/  FMUL R5, R5, R88 ;  /* 0x0000005805057220 */ /* 0x000fc80000400000 */
[----:B------:R-:W-:-:S05]  /*22e0*/  FFMA R5, R26, R19, R5 ;  /* 0x000000131a057223 */ /* 0x000fca0000000005 */
[----:B------:R-:W-:-:S05]  /*22f0*/  F2FP.BF16.F32.PACK_AB R5, RZ, R5 ;  /* 0x00000005ff05723e */ /* 0x000fca00000010ff */
[----:B------:R0:W-:Y:S01]  /*2300*/  @P2 STG.E.U16 desc[UR38][R12.64], R5 ;  /* 0x000000050c002986 */ /* 0x0001e2000c101526 */
[----:B------:R-:W-:Y:S05]  /*2310*/  @!P0 BRA `(.L_x_33) ;  /* 0x0000000000048947 */ /* 0x000fea0003800000 */
[----:B------:R2:W5:Y:S02]  /*2320*/  LDG.E.LTC128B.U16 R24, desc[UR38][R8.64+0x2] ;  /* 0x0000022608187981 */ /* 0x000564000c1e1520 */
.L_x_33:
[----:B------:R-:W-:Y:S05]  /*2330*/  BSYNC B1 ;  /* 0x0000000000017941 */ /* 0x000fea0003800000 */
.L_x_32:
[----:B0----5:R-:W-:Y:S01]  /*2340*/  IMAD.U32 R5, R24, 0x10000, RZ ;  /* 0x0001000018057824 */ /* 0x021fe200078e00ff */
[----:B------:R-:W-:Y:S01]  /*2350*/  ISETP.GT.AND P1, PT, R4, 0x8, PT ;  /* 0x000000080400780c */ /* 0x000fe20003f24270 */
[----:B------:R-:W-:Y:S02]  /*2360*/  BSSY B1, `(.L_x_34) ;  /* 0x0000008000017945 */ /* 0x000fe40003800000 */
[----:B------:R-:W-:Y:S01]  /*2370*/  FMUL R14, R5, R88 ;  /* 0x00000058050e7220 */ /* 0x000fe20000400000 */
[----:B------:R-:W-:-:S03]  /*2380*/  ISETP.GT.AND P2, PT, R3, RZ, P1 ;  /* 0x000000ff0300720c */ /* 0x000fc60000f44270 */
[----:B------:R-:W-:-:S05]  /*2390*/  FFMA R14, R27, R19, R14 ;  /* 0x000000131b0e7223 */ /* 0x000fca000000000e */
[----:B------:R-:W-:-:S05]  /*23a0*/  F2FP.BF16.F32.PACK_AB R14, RZ, R14 ;  /* 0x0000000eff0e723e */ /* 0x000fca00000010ff */
[----:B------:R0:W-:Y:S01]  /*23b0*/  @P0 STG.E.U16 desc[UR38][R12.64+0x2], R14 ;  /* 0x0000020e0c000986 */ /* 0x0001e2000c101526 */
[----:B------:R-:W-:Y:S05]  /*23c0*/  @!P2 BRA `(.L_x_35) ;  /* 0x000000000004a947 */ /* 0x000fea0003800000 */
[----:B------:R3:W5:Y:S02]  /*23d0*/  LDG.E.LTC128B.U16 R24, desc[UR38][R6.64+0x10] ;  /* 0x0000102606187981 */ /* 0x000764000c1e1520 */
.L_x_35:
[----:B------:R-:W-:Y:S05]  /*23e0*/  BSYNC B1 ;  /* 0x0000000000017941 */ /* 0x000fea0003800000 */
.L_x_34:
[----:B-----5:R-:W-:Y:S01]  /*23f0*/  IMAD.U32 R5, R24, 0x10000, RZ ;  /* 0x0001000018057824 */ /* 0x020fe200078e00ff */
        /* <DEDUP_REMOVED lines=9> */
.L_x_37:
[----:B------:R-:W-:Y:S05]  /*2490*/  BSYNC B1 ;  /* 0x0000000000017941 */ /* 0x000fea0003800000 */
.L_x_36:
[----:B----45:R-:W-:Y:S01]  /*24a0*/  IMAD.U32 R5, R24, 0x10000, RZ ;  /* 0x0001000018057824 */ /* 0x030fe200078e00ff */
[----:B------:R-:W-:Y:S01]  /*24b0*/  ISETP.GT.AND P1, PT, R3, 0x8, P1 ;  /* 0x000000080300780c */ /* 0x000fe20000f24270 */
[----:B------:R-:W-:Y:S02]  /*24c0*/  BSSY B1, `(.L_x_38) ;  /* 0x0000007000017945 */ /* 0x000fe40003800000 */
[----:B0-----:R-:W-:-:S04]  /*24d0*/  FMUL R14, R5, R88 ;  /* 0x00000058050e7220 */ /* 0x001fc80000400000 */
[----:B------:R-:W-:-:S05]  /*24e0*/  FFMA R14, R29, R19, R14 ;  /* 0x000000131d0e7223 */ /* 0x000fca000000000e */
[----:B------:R-:W-:-:S05]  /*24f0*/  F2FP.BF16.F32.PACK_AB R14, RZ, R14 ;  /* 0x0000000eff0e723e */ /* 0x000fca00000010ff */
[----:B------:R0:W-:Y:S01]  /*2500*/  @P3 STG.E.U16 desc[UR38][R10.64+0x12], R14 ;  /* 0x0000120e0a003986 */ /* 0x0001e2000c101526 */
[----:B------:R-:W-:Y:S05]  /*2510*/  @!P1 BRA `(.L_x_39) ;  /* 0x0000000000049947 */ /* 0x000fea0003800000 */
[----:B------:R4:W5:Y:S02]  /*2520*/  LDG.E.LTC128B.U16 R24, desc[UR38][R8.64+0x10] ;  /* 0x0000102608187981 */ /* 0x000964000c1e1520 */
.L_x_39:
[----:B------:R-:W-:Y:S05]  /*2530*/  BSYNC B1 ;  /* 0x0000000000017941 */ /* 0x000fea0003800000 */
.L_x_38:
[----:B-----5:R-:W-:Y:S01]  /*2540*/  IMAD.U32 R5, R24, 0x10000, RZ ;  /* 0x0001000018057824 */ /* 0x020fe200078e00ff */
[----:B------:R-:W-:Y:S01]  /*2550*/  ISETP.GT.AND P0, PT, R3, 0x8, P0 ;  /* 0x000000080300780c */ /* 0x000fe20000704270 */
[----:B------:R-:W-:Y:S02]  /*2560*/  BSSY B1, `(.L_x_40) ;  /* 0x0000007000017945 */ /* 0x000fe40003800000 */
[----:B------:R-:W-:-:S04]  /*2570*/  FMUL R5, R5, R88 ;  /* 0x0000005805057220 */ /* 0x000fc80000400000 */
[----:B------:R-:W-:-:S05]  /*2580*/  FFMA R5, R30, R19, R5 ;  /* 0x000000131e057223 */ /* 0x000fca0000000005 */
[----:B------:R-:W-:-:S05]  /*2590*/  F2FP.BF16.F32.PACK_AB R5, RZ, R5 ;  /* 0x00000005ff05723e */ /* 0x000fca00000010ff */
[----:B------:R0:W-:Y:S01]  /*25a0*/  @P1 STG.E.U16 desc[UR38][R12.64+0x10], R5 ;  /* 0x000010050c001986 */ /* 0x0001e2000c101526 */
[----:B------:R-:W-:Y:S05]  /*25b0*/  @!P0 BRA `(.L_x_41) ;  /* 0x0000000000048947 */ /* 0x000fea0003800000 */
[----:B------:R0:W5:Y:S02]  /*25c0*/  LDG.E.LTC128B.U16 R24, desc[UR38][R8.64+0x12] ;  /* 0x0000122608187981 */ /* 0x000164000c1e1520 */
.L_x_41:
[----:B------:R-:W-:Y:S05]  /*25d0*/  BSYNC B1 ;  /* 0x0000000000017941 */ /* 0x000fea0003800000 */
.L_x_40:
        /* <DEDUP_REMOVED lines=10> */
.L_x_43:
[----:B------:R-:W-:Y:S05]  /*2680*/  BSYNC B1 ;  /* 0x0000000000017941 */ /* 0x000fea0003800000 */
.L_x_42:
        /* <DEDUP_REMOVED lines=10> */
.L_x_45:
[----:B------:R-:W-:Y:S05]  /*2730*/  BSYNC B1 ;  /* 0x0000000000017941 */ /* 0x000fea0003800000 */
.L_x_44:
[----:B0----5:R-:W-:Y:S01]  /*2740*/  IMAD.U32 R5, R24, 0x10000, RZ ;  /* 0x0001000018057824 */ /* 0x021fe200078e00ff */
        /* <DEDUP_REMOVED lines=8> */
.L_x_47:
[----:B------:R-:W-:Y:S05]  /*27d0*/  BSYNC B1 ;  /* 0x0000000000017941 */ /* 0x000fea0003800000 */
.L_x_46:
        /* <DEDUP_REMOVED lines=9> */
.L_x_49:
[----:B------:R-:W-:Y:S05]  /*2870*/  BSYNC B1 ;  /* 0x0000000000017941 */ /* 0x000fea0003800000 */
.L_x_48:
        /* <DEDUP_REMOVED lines=10> */
.L_x_51:
[----:B------:R-:W-:Y:S05]  /*2920*/  BSYNC B1 ;  /* 0x0000000000017941 */ /* 0x000fea0003800000 */
.L_x_50:
        /* <DEDUP_REMOVED lines=10> */
.L_x_53:
[----:B------:R-:W-:Y:S05]  /*29d0*/  BSYNC B1 ;  /* 0x0000000000017941 */ /* 0x000fea0003800000 */
.L_x_52:
        /* <DEDUP_REMOVED lines=9> */
.L_x_55:
[----:B------:R-:W-:Y:S05]  /*2a70*/  BSYNC B1 ;  /* 0x0000000000017941 */ /* 0x000fea0003800000 */
.L_x_54:
        /* <DEDUP_REMOVED lines=9> */
.L_x_57:
[----:B------:R-:W-:Y:S05]  /*2b10*/  BSYNC B1 ;  /* 0x0000000000017941 */ /* 0x000fea0003800000 */
.L_x_56:
        /* <DEDUP_REMOVED lines=10> */
.L_x_59:
[----:B------:R-:W-:Y:S05]  /*2bc0*/  BSYNC B1 ;  /* 0x0000000000017941 */ /* 0x000fea0003800000 */
.L_x_58:
        /* <DEDUP_REMOVED lines=10> */
.L_x_61:
[----:B------:R-:W-:Y:S05]  /*2c70*/  BSYNC B1 ;  /* 0x0000000000017941 */ /* 0x000fea0003800000 */
.L_x_60:
        /* <DEDUP_REMOVED lines=9> */
.L_x_63:
[----:B------:R-:W-:Y:S05]  /*2d10*/  BSYNC B1 ;  /* 0x0000000000017941 */ /* 0x000fea0003800000 */
.L_x_62:
        /* <DEDUP_REMOVED lines=9> */
.L_x_65:
[----:B------:R-:W-:Y:S05]  /*2db0*/  BSYNC B1 ;  /* 0x0000000000017941 */ /* 0x000fea0003800000 */
.L_x_64:
        /* <DEDUP_REMOVED lines=10> */
.L_x_67:
[----:B------:R-:W-:Y:S05]  /*2e60*/  BSYNC B1 ;  /* 0x0000000000017941 */ /* 0x000fea0003800000 */
.L_x_66:
        /* <DEDUP_REMOVED lines=10> */
.L_x_69:
[----:B------:R-:W-:Y:S05]  /*2f10*/  BSYNC B1 ;  /* 0x0000000000017941 */ /* 0x000fea0003800000 */
.L_x_68:
        /* <DEDUP_REMOVED lines=9> */
.L_x_71:
[----:B------:R-:W-:Y:S05]  /*2fb0*/  BSYNC B1 ;  /* 0x0000000000017941 */ /* 0x000fea0003800000 */
.L_x_70:
        /* <DEDUP_REMOVED lines=9> */
.L_x_73:
[----:B------:R-:W-:Y:S05]  /*3050*/  BSYNC B1 ;  /* 0x0000000000017941 */ /* 0x000fea0003800000 */
.L_x_72:
        /* <DEDUP_REMOVED lines=10> */
.L_x_75:
[----:B------:R-:W-:Y:S05]  /*3100*/  BSYNC B1 ;  /* 0x0000000000017941 */ /* 0x000fea0003800000 */
.L_x_74:
        /* <DEDUP_REMOVED lines=10> */
.L_x_77:
[----:B------:R-:W-:Y:S05]  /*31b0*/  BSYNC B1 ;  /* 0x0000000000017941 */ /* 0x000fea0003800000 */
.L_x_76:
        /* <DEDUP_REMOVED lines=9> */
.L_x_79:
[----:B------:R-:W-:Y:S05]  /*3250*/  BSYNC B1 ;  /* 0x0000000000017941 */ /* 0x000fea0003800000 */
.L_x_78:
        /* <DEDUP_REMOVED lines=9> */
.L_x_81:
[----:B------:R-:W-:Y:S05]  /*32f0*/  BSYNC B1 ;  /* 0x0000000000017941 */ /* 0x000fea0003800000 */
.L_x_80:
        /* <DEDUP_REMOVED lines=10> */
.L_x_83:
[----:B------:R-:W-:Y:S05]  /*33a0*/  BSYNC B1 ;  /* 0x0000000000017941 */ /* 0x000fea0003800000 */
.L_x_82:
        /* <DEDUP_REMOVED lines=10> */
.L_x_85:
[----:B------:R-:W-:Y:S05]  /*3450*/  BSYNC B1 ;  /* 0x0000000000017941 */ /* 0x000fea0003800000 */
.L_x_84:
        /* <DEDUP_REMOVED lines=9> */
.L_x_87:
[----:B------:R-:W-:Y:S05]  /*34f0*/  BSYNC B1 ;  /* 0x0000000000017941 */ /* 0x000fea0003800000 */
.L_x_86:
        /* <DEDUP_REMOVED lines=9> */
.L_x_89:
[----:B------:R-:W-:Y:S05]  /*3590*/  BSYNC B1 ;  /* 0x0000000000017941 */ /* 0x000fea0003800000 */
.L_x_88:
        /* <DEDUP_REMOVED lines=10> */
.L_x_91:
[----:B------:R-:W-:Y:S05]  /*3640*/  BSYNC B1 ;  /* 0x0000000000017941 */ /* 0x000fea0003800000 */
.L_x_90:
        /* <DEDUP_REMOVED lines=10> */
.L_x_93:
[----:B------:R-:W-:Y:S05]  /*36f0*/  BSYNC B1 ;  /* 0x0000000000017941 */ /* 0x000fea0003800000 */
.L_x_92:
        /* <DEDUP_REMOVED lines=9> */
.L_x_95:
[----:B------:R-:W-:Y:S05]  /*3790*/  BSYNC B1 ;  /* 0x0000000000017941 */ /* 0x000fea0003800000 */
.L_x_94:
        /* <DEDUP_REMOVED lines=9> */
.L_x_97:
[----:B------:R-:W-:Y:S05]  /*3830*/  BSYNC B1 ;  /* 0x0000000000017941 */ /* 0x000fea0003800000 */
.L_x_96:
        /* <DEDUP_REMOVED lines=10> */
.L_x_99:
[----:B------:R-:W-:Y:S05]  /*38e0*/  BSYNC B1 ;  /* 0x0000000000017941 */ /* 0x000fea0003800000 */
.L_x_98:
        /* <DEDUP_REMOVED lines=10> */
.L_x_101:
[----:B------:R-:W-:Y:S05]  /*3990*/  BSYNC B1 ;  /* 0x0000000000017941 */ /* 0x000fea0003800000 */
.L_x_100:
        /* <DEDUP_REMOVED lines=9> */
.L_x_103:
[----:B------:R-:W-:Y:S05]  /*3a30*/  BSYNC B1 ;  /* 0x0000000000017941 */ /* 0x000fea0003800000 */
.L_x_102:
        /* <DEDUP_REMOVED lines=9> */
.L_x_105:
[----:B------:R-:W-:Y:S05]  /*3ad0*/  BSYNC B1 ;  /* 0x0000000000017941 */ /* 0x000fea0003800000 */
.L_x_104:
        /* <DEDUP_REMOVED lines=10> */
.L_x_107:
[----:B------:R-:W-:Y:S05]  /*3b80*/  BSYNC B1 ;  /* 0x0000000000017941 */ /* 0x000fea0003800000 */
.L_x_106:
        /* <DEDUP_REMOVED lines=10> */
.L_x_109:
[----:B------:R-:W-:Y:S05]  /*3c30*/  BSYNC B1 ;  /* 0x0000000000017941 */ /* 0x000fea0003800000 */
.L_x_108:
        /* <DEDUP_REMOVED lines=9> */
.L_x_111:
[----:B------:R-:W-:Y:S05]  /*3cd0*/  BSYNC B1 ;  /* 0x0000000000017941 */ /* 0x000fea0003800000 */
.L_x_110:
        /* <DEDUP_REMOVED lines=9> */
.L_x_113:
[----:B------:R-:W-:Y:S05]  /*3d70*/  BSYNC B1 ;  /* 0x0000000000017941 */ /* 0x000fea0003800000 */
.L_x_112:
        /* <DEDUP_REMOVED lines=10> */
.L_x_115:
[----:B------:R-:W-:Y:S05]  /*3e20*/  BSYNC B1 ;  /* 0x0000000000017941 */ /* 0x000fea0003800000 */
.L_x_114:
        /* <DEDUP_REMOVED lines=10> */
.L_x_117:
[----:B------:R-:W-:Y:S05]  /*3ed0*/  BSYNC B1 ;  /* 0x0000000000017941 */ /* 0x000fea0003800000 */
.L_x_116:
        /* <DEDUP_REMOVED lines=9> */
.L_x_119:
[----:B------:R-:W-:Y:S05]  /*3f70*/  BSYNC B1 ;  /* 0x0000000000017941 */ /* 0x000fea0003800000 */
.L_x_118:
        /* <DEDUP_REMOVED lines=9> */
.L_x_121:
[----:B------:R-:W-:Y:S05]  /*4010*/  BSYNC B1 ;  /* 0x0000000000017941 */ /* 0x000fea0003800000 */
.L_x_120:
        /* <DEDUP_REMOVED lines=10> */
.L_x_123:
[----:B------:R-:W-:Y:S05]  /*40c0*/  BSYNC B1 ;  /* 0x0000000000017941 */ /* 0x000fea0003800000 */
.L_x_122:
        /* <DEDUP_REMOVED lines=10> */
.L_x_125:
[----:B------:R-:W-:Y:S05]  /*4170*/  BSYNC B1 ;  /* 0x0000000000017941 */ /* 0x000fea0003800000 */
.L_x_124:
        /* <DEDUP_REMOVED lines=9> */
.L_x_127:
[----:B------:R-:W-:Y:S05]  /*4210*/  BSYNC B1 ;  /* 0x0000000000017941 */ /* 0x000fea0003800000 */
.L_x_126:
        /* <DEDUP_REMOVED lines=9> */
.L_x_129:
[----:B------:R-:W-:Y:S05]  /*42b0*/  BSYNC B1 ;  /* 0x0000000000017941 */ /* 0x000fea0003800000 */
.L_x_128:
        /* <DEDUP_REMOVED lines=10> */
.L_x_131:
[----:B------:R-:W-:Y:S05]  /*4360*/  BSYNC B1 ;  /* 0x0000000000017941 */ /* 0x000fea0003800000 */
.L_x_130:
        /* <DEDUP_REMOVED lines=10> */
.L_x_133:
[----:B------:R-:W-:Y:S05]  /*4410*/  BSYNC B1 ;  /* 0x0000000000017941 */ /* 0x000fea0003800000 */
.L_x_132:
        /* <DEDUP_REMOVED lines=9> */
.L_x_135:
[----:B------:R-:W-:Y:S05]  /*44b0*/  BSYNC B1 ;  /* 0x0000000000017941 */ /* 0x000fea0003800000 */
.L_x_134:
        /* <DEDUP_REMOVED lines=9> */
.L_x_137:
[----:B------:R-:W-:Y:S05]  /*4550*/  BSYNC B1 ;  /* 0x0000000000017941 */ /* 0x000fea0003800000 */
.L_x_136:
        /* <DEDUP_REMOVED lines=10> */
.L_x_139:
[----:B------:R-:W-:Y:S05]  /*4600*/  BSYNC B1 ;  /* 0x0000000000017941 */ /* 0x000fea0003800000 */
.L_x_138:
        /* <DEDUP_REMOVED lines=10> */
.L_x_141:
[----:B------:R-:W-:Y:S05]  /*46b0*/  BSYNC B1 ;  /* 0x0000000000017941 */ /* 0x000fea0003800000 */
.L_x_140:
        /* <DEDUP_REMOVED lines=9> */
.L_x_143:
[----:B------:R-:W-:Y:S05]  /*4750*/  BSYNC B1 ;  /* 0x0000000000017941 */ /* 0x000fea0003800000 */
.L_x_142:
        /* <DEDUP_REMOVED lines=9> */
.L_x_145:
[----:B------:R-:W-:Y:S05]  /*47f0*/  BSYNC B1 ;  /* 0x0000000000017941 */ /* 0x000fea0003800000 */
.L_x_144:
        /* <DEDUP_REMOVED lines=10> */
.L_x_147:
[----:B------:R-:W-:Y:S05]  /*48a0*/  BSYNC B1 ;  /* 0x0000000000017941 */ /* 0x000fea0003800000 */
.L_x_146:
[----:B-----5:R-:W-:Y:S01]  /*48b0*/  IMAD.U32 R5, R24, 0x10000, RZ ;  /* 0x0001000018057824 */ /* 0x020fe200078e00ff */
[----:B------:R-:W-:Y:S01]  /*48c0*/  ISETP.GT.AND P0, PT, R4, 0x79, PT ;  /* 0x000000790400780c */ /* 0x000fe20003f04270 */
[----:B------:R-:W-:Y:S01]  /*48d0*/  @P2 IMAD.MOV.U32 R4, RZ, RZ, R10 ;  /* 0x000000ffff042224 */ /* 0x000fe200078e000a */
[----:B------:R-:W-:Y:S01]  /*48e0*/  BSSY B1, `(.L_x_148) ;  /* 0x000000a000017945 */ /* 0x000fe20003800000 */
[----:B------:R-:W-:Y:S01]  /*48f0*/  FMUL R5, R5, R88 ;  /* 0x0000005805057220 */ /* 0x000fe20000400000 */
[----:B------:R-:W-:-:S03]  /*4900*/  ISETP.GT.AND P3, PT, R3, RZ, P0 ;  /* 0x000000ff0300720c */ /* 0x000fc60000764270 */
[----:B------:R-:W-:-:S05]  /*4910*/  FFMA R5, R84, R19, R5 ;  /* 0x0000001354057223 */ /* 0x000fca0000000005 */
[----:B------:R-:W-:-:S04]  /*4920*/  F2FP.BF16.F32.PACK_AB R5, RZ, R5 ;  /* 0x00000005ff05723e */ /* 0x000fc800000010ff */
[----:B0-----:R-:W-:Y:S01]  /*4930*/  PRMT R14, R5, 0x7610, R14 ;  /* 0x00007610050e7816 */ /* 0x001fe2000000000e */
[----:B------:R-:W-:-:S05]  /*4940*/  @P2 IMAD.MOV.U32 R5, RZ, RZ, R11 ;  /* 0x000000ffff052224 */ /* 0x000fca00078e000b */
[----:B------:R0:W-:Y:S01]  /*4950*/  @P2 STG.E.U16 desc[UR38][R4.64+0xf0], R14 ;  /* 0x0000f00e04002986 */ /* 0x0001e2000c101526 */
[----:B------:R-:W-:Y:S05]  /*4960*/  @!P3 BRA `(.L_x_149) ;  /* 0x000000000004b947 */ /* 0x000fea0003800000 */
[----:B------:R0:W5:Y:S02]  /*4970*/  LDG.E.LTC128B.U16 R24, desc[UR38][R6.64+0xf2] ;  /* 0x0000f22606187981 */ /* 0x000164000c1e1520 */
.L_x_149:
[----:B------:R-:W-:Y:S05]  /*4980*/  BSYNC B1 ;  /* 0x0000000000017941 */ /* 0x000fea0003800000 */
.L_x_148:
        /* <DEDUP_REMOVED lines=9> */
.L_x_151:
[----:B------:R-:W-:Y:S05]  /*4a20*/  BSYNC B1 ;  /* 0x0000000000017941 */ /* 0x000fea0003800000 */
.L_x_150:
[----:B-----5:R-:W-:Y:S01]  /*4a30*/  IMAD.U32 R5, R24, 0x10000, RZ ;  /* 0x0001000018057824 */ /* 0x020fe200078e00ff */
[----:B------:R-:W-:Y:S01]  /*4a40*/  ISETP.GT.AND P0, PT, R3, 0x8, P0 ;  /* 0x000000080300780c */ /* 0x000fe20000704270 */
[----:B0-----:R-:W-:Y:S01]  /*4a50*/  @P1 IMAD.MOV.U32 R4, RZ, RZ, R12 ;  /* 0x000000ffff041224 */ /* 0x001fe200078e000c */
[----:B------:R-:W-:Y:S01]  /*4a60*/  BSSY B1, `(.L_x_152) ;  /* 0x0000009000017945 */ /* 0x000fe20003800000 */
[----:B------:R-:W-:-:S04]  /*4a70*/  FMUL R5, R5, R88 ;  /* 0x0000005805057220 */ /* 0x000fc80000400000 */
[----:B------:R-:W-:-:S05]  /*4a80*/  FFMA R5, R86, R19, R5 ;  /* 0x0000001356057223 */ /* 0x000fca0000000005 */
[----:B------:R-:W-:-:S04]  /*4a90*/  F2FP.BF16.F32.PACK_AB R5, RZ, R5 ;  /* 0x00000005ff05723e */ /* 0x000fc800000010ff */
[----:B-1-3--:R-:W-:Y:S01]  /*4aa0*/  PRMT R6, R5, 0x7610, R6 ;  /* 0x0000761005067816 */ /* 0x00afe20000000006 */
[----:B------:R-:W-:-:S05]  /*4ab0*/  @P1 IMAD.MOV.U32 R5, RZ, RZ, R13 ;  /* 0x000000ffff051224 */ /* 0x000fca00078e000d */
[----:B------:R0:W-:Y:S01]  /*4ac0*/  @P1 STG.E.U16 desc[UR38][R4.64+0xf0], R6 ;  /* 0x0000f00604001986 */ /* 0x0001e2000c101526 */
[----:B------:R-:W-:Y:S05]  /*4ad0*/  @!P0 BRA `(.L_x_153) ;  /* 0x0000000000048947 */ /* 0x000fea0003800000 */
[----:B------:R1:W5:Y:S02]  /*4ae0*/  LDG.E.LTC128B.U16 R24, desc[UR38][R8.64+0xf2] ;  /* 0x0000f22608187981 */ /* 0x000364000c1e1520 */
.L_x_153:
[----:B------:R-:W-:Y:S05]  /*4af0*/  BSYNC B1 ;  /* 0x0000000000017941 */ /* 0x000fea0003800000 */
.L_x_152:
[----:B------:R-:W-:Y:S05]  /*4b00*/  @!P0 BRA `(.L_x_154) ;  /* 0x0000001000e88947 */ /* 0x000fea0003800000 */
[----:B-----5:R-:W-:-:S04]  /*4b10*/  IMAD.U32 R3, R24, 0x10000, RZ ;  /* 0x0001000018037824 */ /* 0x020fc800078e00ff */
[----:B0-----:R-:W-:-:S04]  /*4b20*/  FMUL R4, R3, R88 ;  /* 0x0000005803047220 */ /* 0x001fc80000400000 */
[----:B------:R-:W-:-:S05]  /*4b30*/  FFMA R4, R87, R19, R4 ;  /* 0x0000001357047223 */ /* 0x000fca0000000004 */
[----:B------:R-:W-:-:S05]  /*4b40*/  F2FP.BF16.F32.PACK_AB R4, RZ, R4 ;  /* 0x00000004ff04723e */ /* 0x000fca00000010ff */
[----:B------:R3:W-:Y:S01]  /*4b50*/  STG.E.U16 desc[UR38][R12.64+0xf2], R4 ;  /* 0x0000f2040c007986 */ /* 0x0007e2000c101526 */
[----:B------:R-:W-:Y:S05]  /*4b60*/  BRA `(.L_x_154) ;  /* 0x0000001000d07947 */ /* 0x000fea0003800000 */
.L_x_29:
[----:B------:R-:W-:Y:S01]  /*4b70*/  ISETP.GT.AND P3, PT, R4, 0x1, PT ;  /* 0x000000010400780c */ /* 0x000fe20003f64270 */
[----:B------:R-:W-:Y:S01]  /*4b80*/  ULDC.64 UR4, c[0x0][0x5c0] ;  /* 0x0001700000047ab9 */ /* 0x000fe20000000a00 */
[-C--:B------:R-:W-:Y:S01]  /*4b90*/  FMUL R24, R24, R19.reuse ;  /* 0x0000001318187220 */ /* 0x080fe20000400000 */
[----:B------:R-:W-:Y:S01]  /*4ba0*/  LEA R6, P4, R102, UR4, 0x1 ;  /* 0x0000000466067c11 */ /* 0x000fe2000f8808ff */
[-C--:B------:R-:W-:Y:S01]  /*4bb0*/  FMUL R25, R25, R19.reuse ;  /* 0x0000001319197220 */ /* 0x080fe20000400000 */
[----:B------:R-:W-:Y:S01]  /*4bc0*/  ISETP.GT.AND P0, PT, R3, RZ, P3 ;  /* 0x000000ff0300720c */ /* 0x000fe20001f04270 */
[-C--:B------:R-:W-:Y:S01]  /*4bd0*/  FMUL R26, R26, R19.reuse ;  /* 0x000000131a1a7220 */ /* 0x080fe20000400000 */
[----:B------:R-:W-:Y:S01]  /*4be0*/  F2FP.BF16.F32.PACK_AB R24, RZ, R24 ;  /* 0x00000018ff18723e */ /* 0x000fe200000010ff */
[-C--:B------:R-:W-:Y:S01]  /*4bf0*/  FMUL R27, R27, R19.reuse ;  /* 0x000000131b1b7220 */ /* 0x080fe20000400000 */
[----:B------:R-:W-:Y:S01]  /*4c00*/  LEA.HI.X R7, R102, UR5, R113, 0x1, P4 ;  /* 0x0000000566077c11 */ /* 0x000fe2000a0f0c71 */
[----:B------:R-:W-:Y:S01]  /*4c10*/  FMUL R28, R28, R19 ;  /* 0x000000131c1c7220 */ /* 0x000fe20000400000 */
[----:B------:R-:W-:Y:S01]  /*4c20*/  F2FP.BF16.F32.PACK_AB R25, RZ, R25 ;  /* 0x00000019ff19723e */ /* 0x000fe200000010ff */
[-C--:B------:R-:W-:Y:S01]  /*4c30*/  FMUL R29, R29, R19.reuse ;  /* 0x000000131d1d7220 */ /* 0x080fe20000400000 */
[----:B------:R-:W-:Y:S01]  /*4c40*/  ISETP.GT.AND P2, PT, R3, 0x8, P2 ;  /* 0x000000080300780c */ /* 0x000fe20001744270 */
[----:B------:R-:W-:Y:S01]  /*4c50*/  @P1 STG.E.U16 desc[UR38][R6.64], R24 ;  /* 0x0000001806001986 */ /* 0x000fe2000c101526 */
[----:B------:R-:W-:Y:S01]  /*4c60*/  ISETP.GT.AND P1, PT, R4, 0x8, PT ;  /* 0x000000080400780c */ /* 0x000fe20003f24270 */
[-C--:B------:R-:W-:Y:S01]  /*4c70*/  FMUL R30, R30, R19.reuse ;  /* 0x000000131e1e7220 */ /* 0x080fe20000400000 */
[C---:B------:R-:W-:Y:S01]  /*4c80*/  SHF.L.U64.HI R5, R92.reuse, 0x1, R91 ;  /* 0x000000015c057819 */ /* 0x040fe2000001025b */
[----:B------:R-:W-:Y:S01]  /*4c90*/  @P0 STG.E.U16 desc[UR38][R6.64+0x2], R25 ;  /* 0x0000021906000986 */ /* 0x000fe2000c101526 */
[----:B------:R-:W-:Y:S01]  /*4ca0*/  LEA R8, P5, R92, R6, 0x1 ;  /* 0x000000065c087211 */ /* 0x000fe200078a08ff */
[-C--:B------:R-:W-:Y:S01]  /*4cb0*/  FMUL R31, R31, R19.reuse ;  /* 0x000000131f1f7220 */ /* 0x080fe20000400000 */
[----:B------:R-:W-:Y:S01]  /*4cc0*/  ISETP.GT.AND P3, PT, R3, 0x8, P3 ;  /* 0x000000080300780c */ /* 0x000fe20001f64270 */
[-C--:B------:R-:W-:Y:S01]  /*4cd0*/  FMUL R32, R32, R19.reuse ;  /* 0x0000001320207220 */ /* 0x080fe20000400000 */
[----:B------:R-:W-:Y:S01]  /*4ce0*/  ISETP.GT.AND P0, PT, R4, 0x9, PT ;  /* 0x000000090400780c */ /* 0x000fe20003f04270 */
[----:B------:R-:W-:Y:S01]  /*4cf0*/  IMAD.X R9, R5, 0x1, R7, P5 ;  /* 0x0000000105097824 */ /* 0x000fe200028e0607 */
[----:B------:R-:W-:Y:S01]  /*4d00*/  ISETP.GT.AND P4, PT, R3, RZ, P1 ;  /* 0x000000ff0300720c */ /* 0x000fe20000f84270 */
[-C--:B------:R-:W-:Y:S01]  /*4d10*/  FMUL R33, R33, R19.reuse ;  /* 0x0000001321217220 */ /* 0x080fe20000400000 */
[----:B------:R-:W-:Y:S01]  /*4d20*/  F2FP.BF16.F32.PACK_AB R26, RZ, R26 ;  /* 0x0000001aff1a723e */ /* 0x000fe200000010ff */
[-C--:B------:R-:W-:Y:S01]  /*4d30*/  FMUL R34, R34, R19.reuse ;  /* 0x0000001322227220 */ /* 0x080fe20000400000 */
[----:B------:R-:W-:Y:S01]  /*4d40*/  ISETP.GT.AND P5, PT, R3, RZ, P0 ;  /* 0x000000ff0300720c */ /* 0x000fe200007a4270 */
[----:B------:R-:W-:Y:S01]  /*4d50*/  FMUL R35, R35, R19 ;  /* 0x0000001323237220 */ /* 0x000fe20000400000 */
[----:B------:R-:W-:Y:S01]  /*4d60*/  F2FP.BF16.F32.PACK_AB R27, RZ, R27 ;  /* 0x0000001bff1b723e */ /* 0x000fe200000010ff */
[----:B------:R-:W-:Y:S01]  /*4d70*/  @P2 STG.E.U16 desc[UR38][R8.64], R26 ;  /* 0x0000001a08002986 */ /* 0x000fe2000c101526 */
[----:B------:R-:W-:Y:S01]  /*4d80*/  F2FP.BF16.F32.PACK_AB R28, RZ, R28 ;  /* 0x0000001cff1c723e */ /* 0x000fe200000010ff */
[-C--:B------:R-:W-:Y:S01]  /*4d90*/  FMUL R36, R36, R19.reuse ;  /* 0x0000001324247220 */ /* 0x080fe20000400000 */
[----:B------:R-:W-:Y:S01]  /*4da0*/  ISETP.GT.AND P2, PT, R3, 0x8, P1 ;  /* 0x000000080300780c */ /* 0x000fe20000f44270 */
[----:B------:R-:W-:Y:S01]  /*4db0*/  @P3 STG.E.U16 desc[UR38][R8.64+0x2], R27 ;  /* 0x0000021b08003986 */ /* 0x000fe2000c101526 */
[----:B------:R-:W-:Y:S01]  /*4dc0*/  ISETP.GT.AND P1, PT, R4, 0x10, PT ;  /* 0x000000100400780c */ /* 0x000fe20003f24270 */
[----:B------:R-:W-:Y:S01]  /*4dd0*/  FMUL R37, R37, R19 ;  /* 0x0000001325257220 */ /* 0x000fe20000400000 */
[----:B------:R-:W-:Y:S01]  /*4de0*/  F2FP.BF16.F32.PACK_AB R29, RZ, R29 ;  /* 0x0000001dff1d723e */ /* 0x000fe200000010ff */
[----:B------:R-:W-:Y:S01]  /*4df0*/  @P4 STG.E.U16 desc[UR38][R6.64+0x10], R28 ;  /* 0x0000101c06004986 */ /* 0x000fe2000c101526 */
[C---:B------:R-:W-:Y:S01]  /*4e00*/  ISETP.GT.AND P3, PT, R3.reuse, 0x8, P0 ;  /* 0x000000080300780c */ /* 0x040fe20000764270 */
[-C--:B------:R-:W-:Y:S01]  /*4e10*/  FMUL R38, R38, R19.reuse ;  /* 0x0000001326267220 */ /* 0x080fe20000400000 */
[----:B------:R-:W-:Y:S01]  /*4e20*/  ISETP.GT.AND P0, PT, R4, 0x11, PT ;  /* 0x000000110400780c */ /* 0x000fe20003f04270 */
[----:B------:R-:W-:Y:S01]  /*4e30*/  @P5 STG.E.U16 desc[UR38][R6.64+0x12], R29 ;  /* 0x0000121d06005986 */ /* 0x000fe2000c101526 */
        /* <DEDUP_REMOVED lines=161> */
[----:B------:R-:W-:Y:S01]  /*5850*/  FMUL R87, R87, R19 ;  /* 0x0000001357577220 */ /* 0x000fe20000400000 */
[----:B------:R-:W-:-:S02]  /*5860*/  F2FP.BF16.F32.PACK_AB R62, RZ, R62 ;  /* 0x0000003eff3e723e */ /* 0x000fc400000010ff */
[C---:B------:R-:W-:Y:S02]  /*5870*/  ISETP.GT.AND P5, PT, R3.reuse, RZ, P0 ;  /* 0x000000ff0300720c */ /* 0x040fe400007a4270 */
[----:B------:R-:W-:Y:S01]  /*5880*/  F2FP.BF16.F32.PACK_AB R63, RZ, R63 ;  /* 0x0000003fff3f723e */ /* 0x000fe200000010ff */
[----:B------:R-:W-:Y:S01]  /*5890*/  @P2 STG.E.U16 desc[UR38][R8.64+0x90], R62 ;  /* 0x0000903e08002986 */ /* 0x000fe2000c101526 */
[----:B------:R-:W-:Y:S02]  /*58a0*/  F2FP.BF16.F32.PACK_AB R64, RZ, R64 ;  /* 0x00000040ff40723e */ /* 0x000fe400000010ff */
[C---:B------:R-:W-:Y:S01]  /*58b0*/  ISETP.GT.AND P2, PT, R3.reuse, 0x8, P1 ;  /* 0x000000080300780c */ /* 0x040fe20000f44270 */
[----:B------:R-:W-:Y:S01]  /*58c0*/  @P3 STG.E.U16 desc[UR38][R8.64+0x92], R63 ;  /* 0x0000923f08003986 */ /* 0x000fe2000c101526 */
[----:B------:R-:W-:Y:S02]  /*58d0*/  ISETP.GT.AND P1, PT, R4, 0x58, PT ;  /* 0x000000580400780c */ /* 0x000fe40003f24270 */
[----:B------:R-:W-:Y:S01]  /*58e0*/  F2FP.BF16.F32.PACK_AB R65, RZ, R65 ;  /* 0x00000041ff41723e */ /* 0x000fe200000010ff */
[----:B------:R-:W-:Y:S01]  /*58f0*/  @P4 STG.E.U16 desc[UR38][R6.64+0xa0], R64 ;  /* 0x0000a04006004986 */ /* 0x000fe2000c101526 */
[----:B------:R-:W-:-:S02]  /*5900*/  ISETP.GT.AND P3, PT, R3, 0x8, P0 ;  /* 0x000000080300780c */ /* 0x000fc40000764270 */
[----:B------:R-:W-:Y:S01]  /*5910*/  ISETP.GT.AND P0, PT, R4, 0x59, PT ;  /* 0x000000590400780c */ /* 0x000fe20003f04270 */
[----:B------:R-:W-:Y:S01]  /*5920*/  @P5 STG.E.U16 desc[UR38][R6.64+0xa2], R65 ;  /* 0x0000a24106005986 */ /* 0x000fe2000c101526 */
[C---:B------:R-:W-:Y:S02]  /*5930*/  ISETP.GT.AND P4, PT, R3.reuse, RZ, P1 ;  /* 0x000000ff0300720c */ /* 0x040fe40000f84270 */
[----:B------:R-:W-:Y:S02]  /*5940*/  F2FP.BF16.F32.PACK_AB R66, RZ, R66 ;  /* 0x00000042ff42723e */ /* 0x000fe400000010ff */
[----:B------:R-:W-:Y:S02]  /*5950*/  ISETP.GT.AND P5, PT, R3, RZ, P0 ;  /* 0x000000ff0300720c */ /* 0x000fe400007a4270 */
[----:B------:R-:W-:Y:S01]  /*5960*/  F2FP.BF16.F32.PACK_AB R67, RZ, R67 ;  /* 0x00000043ff43723e */ /* 0x000fe200000010ff */
[----:B------:R-:W-:Y:S01]  /*5970*/  @P2 STG.E.U16 desc[UR38][R8.64+0xa0], R66 ;  /* 0x0000a04208002986 */ /* 0x000fe2000c101526 */
[----:B------:R-:W-:-:S02]  /*5980*/  F2FP.BF16.F32.PACK_AB R68, RZ, R68 ;  /* 0x00000044ff44723e */ /* 0x000fc400000010ff */
[C---:B------:R-:W-:Y:S01]  /*5990*/  ISETP.GT.AND P2, PT, R3.reuse, 0x8, P1 ;  /* 0x000000080300780c */ /* 0x040fe20000f44270 */
[----:B------:R-:W-:Y:S01]  /*59a0*/  @P3 STG.E.U16 desc[UR38][R8.64+0xa2], R67 ;  /* 0x0000a24308003986 */ /* 0x000fe2000c101526 */
[C---:B------:R-:W-:Y:S02]  /*59b0*/  ISETP.GT.AND P1, PT, R4.reuse, 0x60, PT ;  /* 0x000000600400780c */ /* 0x040fe40003f24270 */
[----:B------:R-:W-:Y:S01]  /*59c0*/  F2FP.BF16.F32.PACK_AB R69, RZ, R69 ;  /* 0x00000045ff45723e */ /* 0x000fe200000010ff */
[----:B------:R-:W-:Y:S01]  /*59d0*/  @P4 STG.E.U16 desc[UR38][R6.64+0xb0], R68 ;  /* 0x0000b04406004986 */ /* 0x000fe2000c101526 */
[C---:B------:R-:W-:Y:S02]  /*59e0*/  ISETP.GT.AND P3, PT, R3.reuse, 0x8, P0 ;  /* 0x000000080300780c */ /* 0x040fe40000764270 */
[----:B------:R-:W-:Y:S01]  /*59f0*/  ISETP.GT.AND P0, PT, R4, 0x61, PT ;  /* 0x000000610400780c */ /* 0x000fe20003f04270 */
[----:B------:R-:W-:Y:S01]  /*5a00*/  @P5 STG.E.U16 desc[UR38][R6.64+0xb2], R69 ;  /* 0x0000b24506005986 */ /* 0x000fe2000c101526 */
[----:B------:R-:W-:-:S02]  /*5a10*/  ISETP.GT.AND P4, PT, R3, RZ, P1 ;  /* 0x000000ff0300720c */ /* 0x000fc40000f84270 */
[C---:B------:R-:W-:Y:S02]  /*5a20*/  ISETP.GT.AND P5, PT, R3.reuse, RZ, P0 ;  /* 0x000000ff0300720c */ /* 0x040fe400007a4270 */
[----:B------:R-:W-:Y:S02]  /*5a30*/  F2FP.BF16.F32.PACK_AB R70, RZ, R70 ;  /* 0x00000046ff46723e */ /* 0x000fe400000010ff */
[----:B------:R-:W-:Y:S02]  /*5a40*/  F2FP.BF16.F32.PACK_AB R71, RZ, R71 ;  /* 0x00000047ff47723e */ /* 0x000fe400000010ff */
[----:B------:R-:W-:Y:S01]  /*5a50*/  F2FP.BF16.F32.PACK_AB R72, RZ, R72 ;  /* 0x00000048ff48723e */ /* 0x000fe200000010ff */
[----:B------:R-:W-:Y:S01]  /*5a60*/  @P2 STG.E.U16 desc[UR38][R8.64+0xb0], R70 ;  /* 0x0000b04608002986 */ /* 0x000fe2000c101526 */
[----:B------:R-:W-:Y:S02]  /*5a70*/  F2FP.BF16.F32.PACK_AB R73, RZ, R73 ;  /* 0x00000049ff49723e */ /* 0x000fe400000010ff */
[C---:B------:R-:W-:Y:S01]  /*5a80*/  ISETP.GT.AND P1, PT, R3.reuse, 0x8, P1 ;  /* 0x000000080300780c */ /* 0x040fe20000f24270 */
[----:B------:R-:W-:Y:S01]  /*5a90*/  @P3 STG.E.U16 desc[UR38][R8.64+0xb2], R71 ;  /* 0x0000b24708003986 */ /* 0x000fe2000c101526 */
[----:B------:R-:W-:-:S02]  /*5aa0*/  ISETP.GT.AND P2, PT, R3, 0x8, P0 ;  /* 0x000000080300780c */ /* 0x000fc40000744270 */
[C---:B------:R-:W-:Y:S01]  /*5ab0*/  ISETP.GT.AND P0, PT, R4.reuse, 0x69, PT ;  /* 0x000000690400780c */ /* 0x040fe20003f04270 */
[----:B------:R-:W-:Y:S01]  /*5ac0*/  @P4 STG.E.U16 desc[UR38][R6.64+0xc0], R72 ;  /* 0x0000c04806004986 */ /* 0x000fe2000c101526 */
[----:B------:R-:W-:Y:S02]  /*5ad0*/  ISETP.GT.AND P4, PT, R4, 0x68, PT ;  /* 0x000000680400780c */ /* 0x000fe40003f84270 */
[----:B------:R-:W-:Y:S01]  /*5ae0*/  F2FP.BF16.F32.PACK_AB R74, RZ, R74 ;  /* 0x0000004aff4a723e */ /* 0x000fe200000010ff */
[----:B------:R-:W-:Y:S01]  /*5af0*/  @P5 STG.E.U16 desc[UR38][R6.64+0xc2], R73 ;  /* 0x0000c24906005986 */ /* 0x000fe2000c101526 */
[C---:B------:R-:W-:Y:S02]  /*5b00*/  ISETP.GT.AND P5, PT, R3.reuse, RZ, P4 ;  /* 0x000000ff0300720c */ /* 0x040fe400027a4270 */
[----:B------:R-:W-:Y:S01]  /*5b10*/  ISETP.GT.AND P3, PT, R3, RZ, P0 ;  /* 0x000000ff0300720c */ /* 0x000fe20000764270 */
[----:B------:R-:W-:Y:S01]  /*5b20*/  @P1 STG.E.U16 desc[UR38][R8.64+0xc0], R74 ;  /* 0x0000c04a08001986 */ /* 0x000fe2000c101526 */
[----:B------:R-:W-:-:S02]  /*5b30*/  F2FP.BF16.F32.PACK_AB R75, RZ, R75 ;  /* 0x0000004bff4b723e */ /* 0x000fc400000010ff */
[----:B------:R-:W-:Y:S02]  /*5b40*/  F2FP.BF16.F32.PACK_AB R76, RZ, R76 ;  /* 0x0000004cff4c723e */ /* 0x000fe400000010ff */
[C---:B------:R-:W-:Y:S01]  /*5b50*/  ISETP.GT.AND P4, PT, R3.reuse, 0x8, P4 ;  /* 0x000000080300780c */ /* 0x040fe20002784270 */
[----:B------:R-:W-:Y:S01]  /*5b60*/  @P2 STG.E.U16 desc[UR38][R8.64+0xc2], R75 ;  /* 0x0000c24b08002986 */ /* 0x000fe2000c101526 */
[----:B------:R-:W-:Y:S02]  /*5b70*/  F2FP.BF16.F32.PACK_AB R77, RZ, R77 ;  /* 0x0000004dff4d723e */ /* 0x000fe400000010ff */
[C---:B------:R-:W-:Y:S01]  /*5b80*/  ISETP.GT.AND P2, PT, R4.reuse, 0x71, PT ;  /* 0x000000710400780c */ /* 0x040fe20003f44270 */
[----:B------:R-:W-:Y:S01]  /*5b90*/  @P5 STG.E.U16 desc[UR38][R6.64+0xd0], R76 ;  /* 0x0000d04c06005986 */ /* 0x000fe2000c101526 */
[----:B------:R-:W-:Y:S02]  /*5ba0*/  ISETP.GT.AND P5, PT, R3, 0x8, P0 ;  /* 0x000000080300780c */ /* 0x000fe400007a4270 */
[C---:B------:R-:W-:Y:S01]  /*5bb0*/  ISETP.GT.AND P1, PT, R4.reuse, 0x78, PT ;  /* 0x000000780400780c */ /* 0x040fe20003f24270 */
[----:B------:R-:W-:Y:S01]  /*5bc0*/  @P3 STG.E.U16 desc[UR38][R6.64+0xd2], R77 ;  /* 0x0000d24d06003986 */ /* 0x000fe2000c101526 */
[----:B------:R-:W-:-:S02]  /*5bd0*/  ISETP.GT.AND P3, PT, R4, 0x70, PT ;  /* 0x000000700400780c */ /* 0x000fc40003f64270 */
[----:B------:R-:W-:Y:S01]  /*5be0*/  ISETP.GT.AND P0, PT, R4, 0x79, PT ;  /* 0x000000790400780c */ /* 0x000fe20003f04270 */
[----:B------:R-:W-:Y:S01]  /*5bf0*/  @P4 IMAD.MOV.U32 R4, RZ, RZ, R8 ;  /* 0x000000ffff044224 */ /* 0x000fe200078e0008 */
[----:B------:R-:W-:Y:S01]  /*5c00*/  F2FP.BF16.F32.PACK_AB R78, RZ, R78 ;  /* 0x0000004eff4e723e */ /* 0x000fe200000010ff */
[----:B------:R-:W-:Y:S01]  /*5c10*/  @P4 IMAD.MOV.U32 R5, RZ, RZ, R9 ;  /* 0x000000ffff054224 */ /* 0x000fe200078e0009 */
[----:B------:R-:W-:Y:S02]  /*5c20*/  F2FP.BF16.F32.PACK_AB R79, RZ, R79 ;  /* 0x0000004fff4f723e */ /* 0x000fe400000010ff */
[----:B------:R-:W-:Y:S02]  /*5c30*/  F2FP.BF16.F32.PACK_AB R80, RZ, R80 ;  /* 0x00000050ff50723e */ /* 0x000fe400000010ff */
[----:B------:R0:W-:Y:S01]  /*5c40*/  @P4 STG.E.U16 desc[UR38][R4.64+0xd0], R78 ;  /* 0x0000d04e04004986 */ /* 0x0001e2000c101526 */
[----:B------:R-:W-:Y:S02]  /*5c50*/  ISETP.GT.AND P4, PT, R3, RZ, P2 ;  /* 0x000000ff0300720c */ /* 0x000fe40001784270 */
[----:B------:R-:W-:-:S02]  /*5c60*/  F2FP.BF16.F32.PACK_AB R81, RZ, R81 ;  /* 0x00000051ff51723e */ /* 0x000fc400000010ff */
[----:B------:R-:W-:Y:S02]  /*5c70*/  ISETP.GT.AND P2, PT, R3, 0x8, P2 ;  /* 0x000000080300780c */ /* 0x000fe40001744270 */
[----:B------:R-:W-:Y:S02]  /*5c80*/  F2FP.BF16.F32.PACK_AB R82, RZ, R82 ;  /* 0x00000052ff52723e */ /* 0x000fe400000010ff */
[----:B------:R-:W-:Y:S02]  /*5c90*/  F2FP.BF16.F32.PACK_AB R83, RZ, R83 ;  /* 0x00000053ff53723e */ /* 0x000fe400000010ff */
[----:B------:R-:W-:Y:S01]  /*5ca0*/  F2FP.BF16.F32.PACK_AB R84, RZ, R84 ;  /* 0x00000054ff54723e */ /* 0x000fe200000010ff */
[----:B0-----:R-:W-:Y:S01]  /*5cb0*/  @P5 IMAD.MOV.U32 R4, RZ, RZ, R8 ;  /* 0x000000ffff045224 */ /* 0x001fe200078e0008 */
[----:B------:R-:W-:Y:S01]  /*5cc0*/  F2FP.BF16.F32.PACK_AB R85, RZ, R85 ;  /* 0x00000055ff55723e */ /* 0x000fe200000010ff */
[----:B------:R-:W-:Y:S01]  /*5cd0*/  @P5 IMAD.MOV.U32 R5, RZ, RZ, R9 ;  /* 0x000000ffff055224 */ /* 0x000fe200078e0009 */
[----:B------:R-:W-:-:S02]  /*5ce0*/  F2FP.BF16.F32.PACK_AB R86, RZ, R86 ;  /* 0x00000056ff56723e */ /* 0x000fc400000010ff */
[----:B------:R-:W-:Y:S02]  /*5cf0*/  F2FP.BF16.F32.PACK_AB R87, RZ, R87 ;  /* 0x00000057ff57723e */ /* 0x000fe400000010ff */
[----:B------:R0:W-:Y:S01]  /*5d00*/  @P5 STG.E.U16 desc[UR38][R4.64+0xd2], R79 ;  /* 0x0000d24f04005986 */ /* 0x0001e2000c101526 */
[C---:B------:R-:W-:Y:S02]  /*5d10*/  ISETP.GT.AND P5, PT, R3.reuse, RZ, P3 ;  /* 0x000000ff0300720c */ /* 0x040fe40001fa4270 */
[----:B------:R-:W-:-:S11]  /*5d20*/  ISETP.GT.AND P3, PT, R3, 0x8, P3 ;  /* 0x000000080300780c */ /* 0x000fd60001f64270 */
[----:B0-----:R-:W-:Y:S02]  /*5d30*/  @P5 IMAD.MOV.U32 R4, RZ, RZ, R6 ;  /* 0x000000ffff045224 */ /* 0x001fe400078e0006 */
[----:B------:R-:W-:-:S05]  /*5d40*/  @P5 IMAD.MOV.U32 R5, RZ, RZ, R7 ;  /* 0x000000ffff055224 */ /* 0x000fca00078e0007 */
[----:B------:R0:W-:Y:S01]  /*5d50*/  @P5 STG.E.U16 desc[UR38][R4.64+0xe0], R80 ;  /* 0x0000e05004005986 */ /* 0x0001e2000c101526 */
[C---:B------:R-:W-:Y:S02]  /*5d60*/  ISETP.GT.AND P5, PT, R3.reuse, RZ, P0 ;  /* 0x000000ff0300720c */ /* 0x040fe400007a4270 */
[----:B------:R-:W-:Y:S01]  /*5d70*/  ISETP.GT.AND P0, PT, R3, 0x8, P0 ;  /* 0x000000080300780c */ /* 0x000fe20000704270 */
[----:B0-----:R-:W-:Y:S02]  /*5d80*/  @P4 IMAD.MOV.U32 R4, RZ, RZ, R6 ;  /* 0x000000ffff044224 */ /* 0x001fe400078e0006 */
[----:B------:R-:W-:-:S05]  /*5d90*/  @P4 IMAD.MOV.U32 R5, RZ, RZ, R7 ;  /* 0x000000ffff054224 */ /* 0x000fca00078e0007 */
[----:B------:R0:W-:Y:S01]  /*5da0*/  @P4 STG.E.U16 desc[UR38][R4.64+0xe2], R81 ;  /* 0x0000e25104004986 */ /* 0x0001e2000c101526 */
[C---:B------:R-:W-:Y:S02]  /*5db0*/  ISETP.GT.AND P4, PT, R3.reuse, RZ, P1 ;  /* 0x000000ff0300720c */ /* 0x040fe40000f84270 */
[----:B------:R-:W-:Y:S01]  /*5dc0*/  ISETP.GT.AND P1, PT, R3, 0x8, P1 ;  /* 0x000000080300780c */ /* 0x000fe20000f24270 */
[----:B0-----:R-:W-:Y:S02]  /*5dd0*/  @P3 IMAD.MOV.U32 R4, RZ, RZ, R8 ;  /* 0x000000ffff043224 */ /* 0x001fe400078e0008 */
[----:B------:R-:W-:-:S05]  /*5de0*/  @P3 IMAD.MOV.U32 R5, RZ, RZ, R9 ;  /* 0x000000ffff053224 */ /* 0x000fca00078e0009 */
[----:B------:R0:W-:Y:S02]  /*5df0*/  @P3 STG.E.U16 desc[UR38][R4.64+0xe0], R82 ;  /* 0x0000e05204003986 */ /* 0x0001e4000c101526 */
[----:B0-----:R-:W-:Y:S02]  /*5e00*/  @P2 IMAD.MOV.U32 R4, RZ, RZ, R8 ;  /* 0x000000ffff042224 */ /* 0x001fe400078e0008 */
[----:B------:R-:W-:-:S05]  /*5e10*/  @P2 IMAD.MOV.U32 R5, RZ, RZ, R9 ;  /* 0x000000ffff052224 */ /* 0x000fca00078e0009 */
[----:B------:R0:W-:Y:S02]  /*5e20*/  @P2 STG.E.U16 desc[UR38][R4.64+0xe2], R83 ;  /* 0x0000e25304002986 */ /* 0x0001e4000c101526 */
[----:B0-----:R-:W-:Y:S02]  /*5e30*/  @P4 IMAD.MOV.U32 R4, RZ, RZ, R6 ;  /* 0x000000ffff044224 */ /* 0x001fe400078e0006 */
[----:B------:R-:W-:-:S05]  /*5e40*/  @P4 IMAD.MOV.U32 R5, RZ, RZ, R7 ;  /* 0x000000ffff054224 */ /* 0x000fca00078e0007 */
[----:B------:R0:W-:Y:S04]  /*5e50*/  @P4 STG.E.U16 desc[UR38][R4.64+0xf0], R84 ;  /* 0x0000f05404004986 */ /* 0x0001e8000c101526 */
[----:B------:R1:W-:Y:S01]  /*5e60*/  @P5 STG.E.U16 desc[UR38][R6.64+0xf2], R85 ;  /* 0x0000f25506005986 */ /* 0x0003e2000c101526 */
[----:B0-----:R-:W-:Y:S02]  /*5e70*/  @P1 IMAD.MOV.U32 R4, RZ, RZ, R8 ;  /* 0x000000ffff041224 */ /* 0x001fe400078e0008 */
[----:B------:R-:W-:-:S05]  /*5e80*/  @P1 IMAD.MOV.U32 R5, RZ, RZ, R9 ;  /* 0x000000ffff051224 */ /* 0x000fca00078e0009 */
[----:B------:R1:W-:Y:S04]  /*5e90*/  @P1 STG.E.U16 desc[UR38][R4.64+0xf0], R86 ;  /* 0x0000f05604001986 */ /* 0x0003e8000c101526 */
[----:B------:R1:W-:Y:S02]  /*5ea0*/  @P0 STG.E.U16 desc[UR38][R8.64+0xf2], R87 ;  /* 0x0000f25708000986 */ /* 0x0003e4000c101526 */
.L_x_154:
[----:B------:R-:W-:Y:S05]  /*5eb0*/  BSYNC B0 ;  /* 0x0000000000007941 */ /* 0x000fea0003800000 */
.L_x_28:
[----:B------:R-:W-:Y:S01]  /*5ec0*/  IADD3 R16, P0, R16, UR36, RZ ;  /* 0x0000002410107c10 */ /* 0x000fe2000ff1e0ff */
[----:B------:R-:W-:Y:S01]  /*5ed0*/  ULDC.64 UR4, c[0x0][0x650] ;  /* 0x0001940000047ab9 */ /* 0x000fe20000000a00 */
[----:B------:R-:W-:Y:S01]  /*5ee0*/  PRMT R3, RZ, 0x7610, R3 ;  /* 0x00007610ff037816 */ /* 0x000fe20000000003 */
[----:B------:R-:W-:Y:S01]  /*5ef0*/  IMAD.MOV.U32 R100, RZ, RZ, -0x1 ;  /* 0xffffffffff647424 */ /* 0x000fe200078e00ff */
[----:B------:R-:W-:Y:S01]  /*5f00*/  IADD3.X R17, R17, UR42, RZ, P0, !PT ;  /* 0x0000002a11117c10 */ /* 0x000fe200087fe4ff */
[----:B------:R-:W-:Y:S01]  /*5f10*/  IMAD.MOV.U32 R99, RZ, RZ, -0x1 ;  /* 0xffffffffff637424 */ /* 0x000fe200078e00ff */
[----:B------:R-:W-:-:S04]  /*5f20*/  ISETP.GE.U32.AND P0, PT, R16, UR4, PT ;  /* 0x0000000410007c0c */ /* 0x000fc8000bf06070 */
[----:B------:R-:W-:-:S13]  /*5f30*/  ISETP.GE.U32.AND.EX P0, PT, R17, UR5, PT, P0 ;  /* 0x0000000511007c0c */ /* 0x000fda000bf06100 */
[----:B------:R-:W-:Y:S05]  /*5f40*/  @P0 BRA `(.L_x_155) ;  /* 0x00000004004c0947 */ /* 0x000fea0003800000 */
[----:B------:R-:W0:Y:S01]  /*5f50*/  LDC.64 R10, c[0x0][0x628] ;  /* 0x00018a00ff0a7b82 */ /* 0x000e220000000a00 */
[----:B---3--:R-:W3:Y:S01]  /*5f60*/  S2R R12, SR_CTAID.X ;  /* 0x00000000000c7919 */ /* 0x008ee20000002500 */
[----:B-12-4-:R-:W-:Y:S02]  /*5f70*/  IMAD.MOV.U32 R8, RZ, RZ, R16 ;  /* 0x000000ffff087224 */ /* 0x016fe400078e0010 */
[----:B------:R-:W-:Y:S01]  /*5f80*/  IMAD.MOV.U32 R9, RZ, RZ, R17 ;  /* 0x000000ffff097224 */ /* 0x000fe200078e0011 */
[----:B------:R-:W1:Y:S03]  /*5f90*/  S2R R20, SR_CTAID.Y ;  /* 0x0000000000147919 */ /* 0x000e660000002600 */
[----:B------:R-:W2:Y:S08]  /*5fa0*/  LDC R0, c[0x0][0x630] ;  /* 0x00018c00ff007b82 */ /* 0x000eb00000000800 */
[----:B------:R-:W4:Y:S01]  /*5fb0*/  LDC.64 R14, c[0x0][0x620] ;  /* 0x00018800ff0e7b82 */ /* 0x000f220000000a00 */
[----:B0-----:R-:W-:-:S04]  /*5fc0*/  ISETP.NE.U32.AND P0, PT, R10, RZ, PT ;  /* 0x000000ff0a00720c */ /* 0x001fc80003f05070 */
[----:B------:R-:W-:-:S13]  /*5fd0*/  ISETP.NE.AND.EX P0, PT, R11, RZ, PT, P0 ;  /* 0x000000ff0b00720c */ /* 0x000fda0003f05300 */
[----:B-1234-:R-:W-:Y:S05]  /*5fe0*/  @!P0 BRA `(.L_x_156) ;  /* 0x0000000000288947 */ /* 0x01efea0003800000 */
        /* <DEDUP_REMOVED lines=10> */
.L_x_156:
[-CC-:B------:R-:W-:Y:S01]  /*6090*/  SHF.R.U64 R99, R8, R0.reuse, R9.reuse ;  /* 0x0000000008637219 */ /* 0x180fe20000001209 */
[----:B------:R-:W0:Y:S01]  /*60a0*/  LDC.64 R26, c[0x0][0x640] ;  /* 0x00019000ff1a7b82 */ /* 0x000e220000000a00 */
[----:B------:R-:W-:Y:S01]  /*60b0*/  SHF.R.U32.HI R0, RZ, R0, R9 ;  /* 0x00000000ff007219 */ /* 0x000fe20000011609 */
[----:B------:R-:W-:Y:S01]  /*60c0*/  ULDC UR4, c[0x0][0x150] ;  /* 0x0000540000047ab9 */ /* 0x000fe20000000800 */
[----:B------:R-:W-:Y:S02]  /*60d0*/  IADD3 R3, P0, RZ, -R99, RZ ;  /* 0x80000063ff037210 */ /* 0x000fe40007f1e0ff */
[----:B------:R-:W-:-:S03]  /*60e0*/  I2FP.F32.U32 R7, R12 ;  /* 0x0000000c00077245 */ /* 0x000fc60000201000 */
[----:B------:R-:W1:Y:S01]  /*60f0*/  LDC R6, c[0x0][0x618] ;  /* 0x00018600ff067b82 */ /* 0x000e620000000800 */
[----:B------:R-:W-:Y:S02]  /*6100*/  IMAD.X R5, RZ, RZ, ~R0, P0 ;  /* 0x000000ffff057224 */ /* 0x000fe400000e0e00 */
[----:B------:R-:W-:Y:S01]  /*6110*/  FMUL R7, R7, UR4 ;  /* 0x0000000407077c20 */ /* 0x000fe20008400000 */
[----:B------:R-:W-:Y:S01]  /*6120*/  ULDC UR4, c[0x0][0x154] ;  /* 0x0000550000047ab9 */ /* 0x000fe20000000800 */
[-C--:B------:R-:W-:Y:S02]  /*6130*/  IMAD R0, R5, R14.reuse, RZ ;  /* 0x0000000e05007224 */ /* 0x080fe400078e02ff */
[C---:B------:R-:W-:Y:S01]  /*6140*/  IMAD.WIDE.U32 R4, R3.reuse, R14, R16 ;  /* 0x0000000e03047225 */ /* 0x040fe200078e0010 */
[----:B------:R-:W2:Y:S01]  /*6150*/  LDC R8, c[0x0][0x608] ;  /* 0x00018200ff087b82 */ /* 0x000ea20000000800 */
[----:B------:R-:W3:Y:S02]  /*6160*/  F2I.U32.TRUNC.NTZ R7, R7 ;  /* 0x0000000700077305 */ /* 0x000ee4000020f000 */
[----:B------:R-:W-:Y:S01]  /*6170*/  IMAD R3, R3, R15, R0 ;  /* 0x0000000f03037224 */ /* 0x000fe200078e0200 */
[----:B------:R-:W-:-:S03]  /*6180*/  I2FP.F32.U32 R0, R20 ;  /* 0x0000001400007245 */ /* 0x000fc60000201000 */
[----:B------:R-:W-:Y:S01]  /*6190*/  IMAD.IADD R3, R5, 0x1, R3 ;  /* 0x0000000105037824 */ /* 0x000fe200078e0203 */
[----:B------:R-:W4:Y:S01]  /*61a0*/  LDC R11, c[0x0][0x658] ;  /* 0x00019600ff0b7b82 */ /* 0x000f220000000800 */
[----:B0-----:R-:W-:-:S04]  /*61b0*/  ISETP.NE.U32.AND P0, PT, R26, RZ, PT ;  /* 0x000000ff1a00720c */ /* 0x001fc80003f05070 */
[----:B------:R-:W-:-:S03]  /*61c0*/  ISETP.NE.AND.EX P0, PT, R27, RZ, PT, P0 ;  /* 0x000000ff1b00720c */ /* 0x000fc60003f05300 */
[----:B------:R-:W0:Y:S01]  /*61d0*/  LDC R9, c[0x0][0x144] ;  /* 0x00005100ff097b82 */ /* 0x000e220000000800 */
[-C--:B-1----:R-:W-:Y:S01]  /*61e0*/  SHF.R.U64 R10, R4, R6.reuse, R3 ;  /* 0x00000006040a7219 */ /* 0x082fe20000001203 */
[----:B---3--:R-:W-:Y:S01]  /*61f0*/  IMAD.MOV R7, RZ, RZ, -R7 ;  /* 0x000000ffff077224 */ /* 0x008fe200078e0a07 */
[----:B------:R-:W-:Y:S01]  /*6200*/  SHF.R.U32.HI R3, RZ, R6, R3 ;  /* 0x00000006ff037219 */ /* 0x000fe20000011603 */
[----:B------:R-:W-:-:S04]  /*6210*/  FMUL R6, R0, UR4 ;  /* 0x0000000400067c20 */ /* 0x000fc80008400000 */
[----:B------:R-:W1:Y:S01]  /*6220*/  LDC R21, c[0x0][0x148] ;  /* 0x00005200ff157b82 */ /* 0x000e620000000800 */
[----:B------:R3:W0:Y:S01]  /*6230*/  F2I.U32.TRUNC.NTZ R14, R6 ;  /* 0x00000006000e7305 */ /* 0x000622000020f000 */
[-CC-:B--2---:R-:W-:Y:S02]  /*6240*/  SHF.R.U64 R13, R10, R8.reuse, R3.reuse ;  /* 0x000000080a0d7219 */ /* 0x184fe40000001203 */
[----:B------:R-:W-:-:S04]  /*6250*/  SHF.R.U32.HI R0, RZ, R8, R3 ;  /* 0x00000008ff007219 */ /* 0x000fc80000011603 */
[----:B-----5:R-:W2:Y:S01]  /*6260*/  LDC R24, c[0x0][0x648] ;  /* 0x00019200ff187b82 */ /* 0x020ea20000000800 */
[-CC-:B----4-:R-:W-:Y:S02]  /*6270*/  SHF.R.U64 R15, R13, R11.reuse, R0.reuse ;  /* 0x0000000b0d0f7219 */ /* 0x190fe40000001200 */
[----:B------:R-:W-:-:S03]  /*6280*/  SHF.R.U32.HI R5, RZ, R11, R0 ;  /* 0x0000000bff057219 */ /* 0x000fc60000011600 */
[----:B------:R-:W-:Y:S02]  /*6290*/  IMAD.MOV.U32 R4, RZ, RZ, R15 ;  /* 0x000000ffff047224 */ /* 0x000fe400078e000f */
[----:B------:R-:W4:Y:S01]  /*62a0*/  LDC R28, c[0x0][0x638] ;  /* 0x00018e00ff1c7b82 */ /* 0x000f220000000800 */
[----:B0-----:R-:W-:-:S07]  /*62b0*/  IMAD R25, R9, R7, R12 ;  /* 0x0000000709197224 */ /* 0x001fce00078e020c */
[----:B------:R-:W0:Y:S08]  /*62c0*/  LDC R29, c[0x0][0x610] ;  /* 0x00018400ff1d7b82 */ /* 0x000e300000000800 */
[----:B------:R-:W0:Y:S01]  /*62d0*/  LDC R30, c[0x0][0x600] ;  /* 0x00018000ff1e7b82 */ /* 0x000e220000000800 */
[----:B-123--:R-:W-:Y:S05]  /*62e0*/  @!P0 BRA `(.L_x_157) ;  /* 0x0000000000288947 */ /* 0x00efea0003800000 */
        /* <DEDUP_REMOVED lines=10> */
.L_x_157:
[----:B------:R-:W-:Y:S01]  /*6390*/  ISETP.NE.AND P0, PT, R2, 0x1, PT ;  /* 0x000000010200780c */ /* 0x000fe20003f05270 */
[----:B------:R-:W-:Y:S01]  /*63a0*/  IMAD.MOV R14, RZ, RZ, -R14 ;  /* 0x000000ffff0e7224 */ /* 0x000fe200078e0a0e */
[----:B------:R-:W-:Y:S02]  /*63b0*/  SHF.R.U64 R0, R4, R24, R5 ;  /* 0x0000001804007219 */ /* 0x000fe40000001205 */
[----:B------:R-:W-:Y:S02]  /*63c0*/  LOP3.LUT R3, R13, R96, RZ, 0xc0, !PT ;  /* 0x000000600d037212 */ /* 0x000fe400078ec0ff */
[----:B------:R-:W-:Y:S01]  /*63d0*/  LOP3.LUT R10, R10, R95, RZ, 0xc0, !PT ;  /* 0x0000005f0a0a7212 */ /* 0x000fe200078ec0ff */
[----:B------:R-:W-:Y:S02]  /*63e0*/  IMAD.MOV R4, RZ, RZ, -R0 ;  /* 0x000000ffff047224 */ /* 0x000fe400078e0a00 */
[----:B------:R-:W-:Y:S02]  /*63f0*/  IMAD R0, R90, R0, R3 ;  /* 0x000000005a007224 */ /* 0x000fe400078e0203 */
[----:B----4-:R-:W-:-:S02]  /*6400*/  IMAD R3, R4, R28, R15 ;  /* 0x0000001c04037224 */ /* 0x010fc400078e020f */
[----:B------:R-:W-:Y:S02]  /*6410*/  @P0 IMAD R25, R21, R14, R20 ;  /* 0x0000000e15190224 */ /* 0x000fe400078e0214 */
[----:B0-----:R-:W-:Y:S02]  /*6420*/  IMAD R5, R3, R30, R10 ;  /* 0x0000001e03057224 */ /* 0x001fe400078e020a */
[----:B------:R-:W-:Y:S02]  /*6430*/  IMAD R0, R0, R29, R25 ;  /* 0x0000001d00007224 */ /* 0x000fe400078e0219 */
[----:B------:R-:W-:-:S03]  /*6440*/  IMAD.MOV.U32 R4, RZ, RZ, 0x1 ;  /* 0x00000001ff047424 */ /* 0x000fc600078e00ff */
[----:B------:R-:W-:Y:S02]  /*6450*/  SEL R100, R5, R0, !P0 ;  /* 0x0000000005647207 */ /* 0x000fe40004000000 */
[----:B------:R-:W-:Y:S02]  /*6460*/  PRMT R3, R4, 0x7610, R3 ;  /* 0x0000761004037816 */ /* 0x000fe40000000003 */
[----:B------:R-:W-:-:S07]  /*6470*/  SEL R0, R0, R5, !P0 ;  /* 0x0000000500007207 */ /* 0x000fce0004000000 */
.L_x_155:
[----:B------:R-:W-:Y:S01]  /*6480*/  LOP3.LUT P0, RZ, R3, 0xff, RZ, 0xc0, !PT ;  /* 0x000000ff03ff7812 */ /* 0x000fe2000780c0ff */
[----:B------:R-:W-:Y:S01]  /*6490*/  UIMAD.WIDE.U32 UR4, UR41, -0x55555555, URZ ;  /* 0xaaaaaaab290478a5 */ /* 0x000fe2000f8e003f */
[----:B------:R-:W-:-:S03]  /*64a0*/  IMAD.MOV.U32 R101, RZ, RZ, R0 ;  /* 0x000000ffff657224 */ /* 0x000fc600078e0000 */
[----:B------:R-:W-:-:S04]  /*64b0*/  USHF.R.U32.HI UR4, URZ, 0x1, UR5 ;  /* 0x000000013f047899 */ /* 0x000fc80008011605 */
[----:B------:R-:W-:-:S04]  /*64c0*/  UIMAD UR41, UR4, -0x3, UR41 ;  /* 0xfffffffd042978a4 */ /* 0x000fc8000f8e0229 */
[----:B------:R-:W-:Y:S08]  /*64d0*/  @P0 BRA `(.L_x_158) ;  /* 0xffffffac00300947 */ /* 0x000ff0000383ffff */
[----:B------:R-:W-:Y:S05]  /*64e0*/  EXIT ;  /* 0x000000000000794d */ /* 0x000fea0003800000 */
.L_x_3:
        /* <DEDUP_REMOVED lines=26> */
.L_x_160:
[--C-:B------:R-:W-:Y:S01]  /*6690*/  SHF.R.U64 R14, R12, R20, R13.reuse ;  /* 0x000000140c0e7219 */ /* 0x100fe2000000120d */
[----:B------:R-:W0:Y:S01]  /*66a0*/  LDC R24, c[0x0][0x618] ;  /* 0x00018600ff187b82 */ /* 0x000e220000000800 */
[----:B------:R-:W-:Y:S01]  /*66b0*/  I2FP.F32.U32 R8, R6 ;  /* 0x0000000600087245 */ /* 0x000fe20000201000 */
[----:B------:R-:W-:Y:S01]  /*66c0*/  ULDC UR4, c[0x0][0x150] ;  /* 0x0000540000047ab9 */ /* 0x000fe20000000800 */
[----:B------:R-:W-:Y:S02]  /*66d0*/  SHF.R.U32.HI R7, RZ, R20, R13 ;  /* 0x00000014ff077219 */ /* 0x000fe4000001160d */
[----:B------:R-:W-:Y:S01]  /*66e0*/  IADD3 R11, P0, RZ, -R14, RZ ;  /* 0x8000000eff0b7210 */ /* 0x000fe20007f1e0ff */
[----:B------:R-:W-:Y:S01]  /*66f0*/  FMUL R13, R8, UR4 ;  /* 0x00000004080d7c20 */ /* 0x000fe20008400000 */
[----:B------:R-:W-:Y:S01]  /*6700*/  ULDC UR4, c[0x0][0x154] ;  /* 0x0000550000047ab9 */ /* 0x000fe20000000800 */
[----:B------:R-:W1:Y:S02]  /*6710*/  LDC.64 R26, c[0x0][0x640] ;  /* 0x00019000ff1a7b82 */ /* 0x000e640000000a00 */
[----:B------:R-:W-:-:S02]  /*6720*/  IMAD.X R7, RZ, RZ, ~R7, P0 ;  /* 0x000000ffff077224 */ /* 0x000fc400000e0e07 */
[----:B------:R-:W2:Y:S01]  /*6730*/  F2I.U32.TRUNC.NTZ R13, R13 ;  /* 0x0000000d000d7305 */ /* 0x000ea2000020f000 */
[----:B------:R-:W-:-:S03]  /*6740*/  IMAD.WIDE.U32 R8, R11, R22, R16 ;  /* 0x000000160b087225 */ /* 0x000fc600078e0010 */
[----:B------:R-:W3:Y:S01]  /*6750*/  LDC R15, c[0x0][0x144] ;  /* 0x00005100ff0f7b82 */ /* 0x000ee20000000800 */
[----:B------:R-:W-:-:S04]  /*6760*/  IMAD R10, R7, R22, RZ ;  /* 0x00000016070a7224 */ /* 0x000fc800078e02ff */
[----:B------:R-:W-:Y:S02]  /*6770*/  IMAD R7, R11, R23, R10 ;  /* 0x000000170b077224 */ /* 0x000fe400078e020a */
[----:B------:R-:W-:Y:S01]  /*6780*/  IMAD.MOV.U32 R10, RZ, RZ, -0x1 ;  /* 0xffffffffff0a7424 */ /* 0x000fe200078e00ff */
[----:B------:R-:W4:Y:S01]  /*6790*/  LDC R20, c[0x0][0x608] ;  /* 0x00018200ff147b82 */ /* 0x000f220000000800 */
[----:B------:R-:W-:Y:S01]  /*67a0*/  IMAD.IADD R7, R9, 0x1, R7 ;  /* 0x0000000109077824 */ /* 0x000fe200078e0207 */
[----:B------:R-:W-:-:S04]  /*67b0*/  I2FP.F32.U32 R9, R5 ;  /* 0x0000000500097245 */ /* 0x000fc80000201000 */
[-C--:B0-----:R-:W-:Y:S01]  /*67c0*/  SHF.R.U64 R12, R8, R24.reuse, R7 ;  /* 0x00000018080c7219 */ /* 0x081fe20000001207 */
[----:B--2---:R-:W-:Y:S01]  /*67d0*/  IMAD.MOV R8, RZ, RZ, -R13 ;  /* 0x000000ffff087224 */ /* 0x004fe200078e0a0d */
[----:B------:R-:W0:Y:S01]  /*67e0*/  LDC R11, c[0x0][0x658] ;  /* 0x00019600ff0b7b82 */ /* 0x000e220000000800 */
[----:B-1----:R-:W-:Y:S01]  /*67f0*/  ISETP.NE.U32.AND P0, PT, R26, RZ, PT ;  /* 0x000000ff1a00720c */ /* 0x002fe20003f05070 */
[----:B------:R-:W-:Y:S01]  /*6800*/  FMUL R9, R9, UR4 ;  /* 0x0000000409097c20 */ /* 0x000fe20008400000 */
[----:B------:R-:W-:Y:S02]  /*6810*/  SHF.R.U32.HI R7, RZ, R24, R7 ;  /* 0x00000018ff077219 */ /* 0x000fe40000011607 */
[----:B------:R-:W-:-:S03]  /*6820*/  ISETP.NE.AND.EX P0, PT, R27, RZ, PT, P0 ;  /* 0x000000ff1b00720c */ /* 0x000fc60003f05300 */
[----:B------:R-:W1:Y:S01]  /*6830*/  LDC R22, c[0x0][0x148] ;  /* 0x00005200ff167b82 */ /* 0x000e620000000800 */
[----:B---3--:R-:W-:Y:S02]  /*6840*/  IMAD R23, R15, R8, R6 ;  /* 0x000000080f177224 */ /* 0x008fe400078e0206 */
[----:B------:R-:W-:-:S05]  /*6850*/  IMAD.MOV.U32 R8, RZ, RZ, 0x1 ;  /* 0x00000001ff087424 */ /* 0x000fca00078e00ff */
[----:B------:R-:W2:Y:S01]  /*6860*/  LDC R21, c[0x0][0x600] ;  /* 0x00018000ff157b82 */ /* 0x000ea20000000800 */
[-CC-:B----4-:R-:W-:Y:S02]  /*6870*/  SHF.R.U64 R15, R12, R20.reuse, R7.reuse ;  /* 0x000000140c0f7219 */ /* 0x190fe40000001207 */
[----:B------:R-:W-:Y:S02]  /*6880*/  SHF.R.U32.HI R6, RZ, R20, R7 ;  /* 0x00000014ff067219 */ /* 0x000fe40000011607 */
[----:B------:R3:W4:Y:S03]  /*6890*/  F2I.U32.TRUNC.NTZ R20, R9 ;  /* 0x0000000900147305 */ /* 0x000726000020f000 */
[----:B------:R-:W1:Y:S01]  /*68a0*/  LDC R25, c[0x0][0x648] ;  /* 0x00019200ff197b82 */ /* 0x000e620000000800 */
[-C--:B0-----:R-:W-:Y:S02]  /*68b0*/  SHF.R.U64 R19, R15, R11.reuse, R6 ;  /* 0x0000000b0f137219 */ /* 0x081fe40000001206 */
[----:B------:R-:W-:-:S02]  /*68c0*/  SHF.L.U32 R10, R10, R11, RZ ;  /* 0x0000000b0a0a7219 */ /* 0x000fc400000006ff */
[-C--:B------:R-:W-:Y:S01]  /*68d0*/  SHF.R.U32.HI R7, RZ, R11.reuse, R6 ;  /* 0x0000000bff077219 */ /* 0x080fe20000011606 */
[----:B------:R-:W-:Y:S01]  /*68e0*/  IMAD.MOV.U32 R6, RZ, RZ, R19 ;  /* 0x000000ffff067224 */ /* 0x000fe200078e0013 */
[----:B------:R-:W-:Y:S01]  /*68f0*/  SHF.L.U32 R24, R8, R11, RZ ;  /* 0x0000000b08187219 */ /* 0x000fe200000006ff */
[----:B------:R-:W0:Y:S01]  /*6900*/  LDC R28, c[0x0][0x638] ;  /* 0x00018e00ff1c7b82 */ /* 0x000e220000000800 */
[----:B------:R-:W-:-:S07]  /*6910*/  LOP3.LUT R30, RZ, R10, RZ, 0x33, !PT ;  /* 0x0000000aff1e7212 */ /* 0x000fce00078e33ff */
[----:B------:R-:W0:Y:S01]  /*6920*/  LDC R29, c[0x0][0x610] ;  /* 0x00018400ff1d7b82 */ /* 0x000e220000000800 */
[----:B---34-:R-:W-:Y:S05]  /*6930*/  @!P0 BRA `(.L_x_161) ;  /* 0x0000000000288947 */ /* 0x018fea0003800000 */
[----:B------:R-:W3:Y:S02]  /*6940*/  LDC R6, c[0x0][0x64c] ;  /* 0x00019300ff067b82 */ /* 0x000ee40000000800 */
[----:B---3--:R-:W-:-:S05]  /*6950*/  IADD3 R11, P0, R19, R6, RZ ;  /* 0x00000006130b7210 */ /* 0x008fca0007f1e0ff */
        /* <DEDUP_REMOVED lines=8> */
.L_x_161:
[----:B------:R-:W-:Y:S01]  /*69e0*/  ISETP.NE.AND P0, PT, R2, 0x1, PT ;  /* 0x000000010200780c */ /* 0x000fe20003f05270 */
[----:B--2---:R-:W-:Y:S01]  /*69f0*/  VIADD R9, R21, 0xffffffff ;  /* 0xffffffff15097836 */ /* 0x004fe20000000000 */
[----:B-1----:R-:W-:Y:S01]  /*6a00*/  SHF.R.U64 R7, R6, R25, R7 ;  /* 0x0000001906077219 */ /* 0x002fe20000001207 */
[----:B------:R-:W-:Y:S01]  /*6a10*/  IMAD.MOV R20, RZ, RZ, -R20 ;  /* 0x000000ffff147224 */ /* 0x000fe200078e0a14 */
[----:B------:R-:W-:Y:S02]  /*6a20*/  LOP3.LUT R6, R15, R30, RZ, 0xc0, !PT ;  /* 0x0000001e0f067212 */ /* 0x000fe400078ec0ff */
[----:B------:R-:W-:Y:S01]  /*6a30*/  LOP3.LUT R12, R12, R9, RZ, 0xc0, !PT ;  /* 0x000000090c0c7212 */ /* 0x000fe200078ec0ff */
[----:B------:R-:W-:Y:S02]  /*6a40*/  IMAD.MOV R8, RZ, RZ, -R7 ;  /* 0x000000ffff087224 */ /* 0x000fe400078e0a07 */
[----:B------:R-:W-:Y:S02]  /*6a50*/  IMAD R6, R24, R7, R6 ;  /* 0x0000000718067224 */ /* 0x000fe400078e0206 */
[----:B------:R-:W-:-:S02]  /*6a60*/  IMAD.MOV.U32 R9, RZ, RZ, 0x1 ;  /* 0x00000001ff097424 */ /* 0x000fc400078e00ff */
[----:B------:R-:W-:Y:S02]  /*6a70*/  @P0 IMAD R23, R22, R20, R5 ;  /* 0x0000001416170224 */ /* 0x000fe400078e0205 */
[----:B0-----:R-:W-:Y:S02]  /*6a80*/  IMAD R5, R8, R28, R19 ;  /* 0x0000001c08057224 */ /* 0x001fe400078e0213 */
[----:B------:R-:W-:Y:S02]  /*6a90*/  IMAD R19, R6, R29, R23 ;  /* 0x0000001d06137224 */ /* 0x000fe400078e0217 */
[----:B------:R-:W-:Y:S02]  /*6aa0*/  IMAD R6, R5, R21, R12 ;  /* 0x0000001505067224 */ /* 0x000fe400078e020c */
[----:B------:R-:W-:-:S03]  /*6ab0*/  IMAD.MOV.U32 R8, RZ, RZ, R14 ;  /* 0x000000ffff087224 */ /* 0x000fc600078e000e */
[----:B------:R-:W-:Y:S02]  /*6ac0*/  SEL R20, R6, R19, !P0 ;  /* 0x0000001306147207 */ /* 0x000fe40004000000 */
[----:B------:R-:W-:-:S07]  /*6ad0*/  SEL R19, R19, R6, !P0 ;  /* 0x0000000613137207 */ /* 0x000fce0004000000 */
.L_x_159:
[----:B------:R-:W-:-:S08]  /*6ae0*/  NOP ;  /* 0x0000000000007918 */ /* 0x000fd00000000000 */
[----:B------:R-:W0:-:S00]  /*6af0*/  USETMAXREG.DEALLOC.CTAPOOL 0x28 ;  /* 0x00000028000079c8 */ /* 0x000e0000080e0500 */
[----:B0-----:R-:W-:-:S13]  /*6b00*/  ISETP.NE.AND P0, PT, R0, RZ, PT ;  /* 0x000000ff0000720c */ /* 0x001fda0003f05270 */
[----:B------:R-:W-:Y:S05]  /*6b10*/  @P0 EXIT ;  /* 0x000000000000094d */ /* 0x000fea0003800000 */
[----:B------:R-:W-:Y:S01]  /*6b20*/  LOP3.LUT P0, RZ, R9, 0xff, RZ, 0xc0, !PT ;  /* 0x000000ff09ff7812 */ /* 0x000fe2000780c0ff */
[----:B------:R-:W-:Y:S02]  /*6b30*/  IMAD.MOV.U32 R0, RZ, RZ, 0x1 ;  /* 0x00000001ff007424 */ /* 0x000fe400078e00ff */
[----:B------:R-:W-:-:S10]  /*6b40*/  IMAD.MOV.U32 R12, RZ, RZ, RZ ;  /* 0x000000ffff0c7224 */ /* 0x000fd400078e00ff */
[----:B------:R-:W-:Y:S05]  /*6b50*/  @!P0 BRA `(.L_x_162) ;  /* 0x0000000c000c8947 */ /* 0x000fea0003800000 */
[----:B------:R-:W0:Y:S01]  /*6b60*/  LDC R0, c[0x0][0x28c] ;  /* 0x0000a300ff007b82 */ /* 0x000e220000000800 */
[----:B------:R-:W-:Y:S01]  /*6b70*/  LOP3.LUT P0, RZ, R3, 0x1f, RZ, 0xc0, !PT ;  /* 0x0000001f03ff7812 */ /* 0x000fe2000780c0ff */
[----:B------:R-:W-:Y:S01]  /*6b80*/  ULDC UR5, c[0x0][0x658] ;  /* 0x0001960000057ab9 */ /* 0x000fe20000000800 */
[----:B------:R-:W-:Y:S01]  /*6b90*/  UMOV UR6, 0xffffffff ;  /* 0xffffffff00067882 */ /* 0x000fe20000000000 */
[----:B------:R-:W-:Y:S01]  /*6ba0*/  BSSY B0, `(.L_x_162) ;  /* 0x00000be000007945 */ /* 0x000fe20003800000 */
[----:B------:R-:W-:Y:S01]  /*6bb0*/  USHF.L.U32 UR6, UR6, UR5, URZ ;  /* 0x0000000506067299 */ /* 0x000fe2000800063f */
[C---:B------:R-:W-:Y:S01]  /*6bc0*/  ISETP.NE.AND P2, PT, R4.reuse, RZ, PT ;  /* 0x000000ff0400720c */ /* 0x040fe20003f45270 */
[----:B------:R-:W-:Y:S01]  /*6bd0*/  IMAD.MOV.U32 R13, RZ, RZ, 0x1 ;  /* 0x00000001ff0d7424 */ /* 0x000fe200078e00ff */
[----:B------:R-:W-:Y:S01]  /*6be0*/  ISETP.NE.OR P0, PT, R4, RZ, !P0 ;  /* 0x000000ff0400720c */ /* 0x000fe20004705670 */
[----:B------:R-:W-:Y:S01]  /*6bf0*/  IMAD.MOV.U32 R12, RZ, RZ, RZ ;  /* 0x000000ffff0c7224 */ /* 0x000fe200078e00ff */
[----:B------:R-:W-:Y:S01]  /*6c00*/  LOP3.LUT R11, R18, 0x2, RZ, 0xfc, !PT ;  /* 0x00000002120b7812 */ /* 0x000fe200078efcff */
[----:B------:R-:W-:Y:S01]  /*6c10*/  ULDC UR4, c[0x0][0x600] ;  /* 0x0001800000047ab9 */ /* 0x000fe20000000800 */
[----:B------:R-:W-:Y:S01]  /*6c20*/  UMOV UR7, 0x1 ;  /* 0x0000000100077882 */ /* 0x000fe20000000000 */
[----:B------:R-:W-:-:S02]  /*6c30*/  UIADD3 UR15, UR4, -0x1, URZ ;  /* 0xffffffff040f7890 */ /* 0x000fc4000fffe03f */
[----:B------:R-:W-:Y:S02]  /*6c40*/  USHF.L.U32 UR17, UR7, UR5, URZ ;  /* 0x0000000507117299 */ /* 0x000fe4000800063f */
[----:B------:R-:W-:Y:S01]  /*6c50*/  ULOP3.LUT UR16, URZ, UR6, URZ, 0x33, !UPT ;  /* 0x000000063f107292 */ /* 0x000fe2000f8e333f */
[----:B------:R-:W-:Y:S01]  /*6c60*/  ULDC.64 UR20, c[0x0][0x198] ;  /* 0x0000660000147ab9 */ /* 0x000fe20000000a00 */
[----:B0-----:R-:W-:-:S05]  /*6c70*/  VIADD R0, R0, 0x3f ;  /* 0x0000003f00007836 */ /* 0x001fca0000000000 */
[----:B------:R-:W-:-:S04]  /*6c80*/  SHF.R.S32.HI R3, RZ, 0x1f, R0 ;  /* 0x0000001fff037819 */ /* 0x000fc80000011400 */
[----:B------:R-:W-:Y:S01]  /*6c90*/  LEA.HI R3, R3, R0, RZ, 0x6 ;  /* 0x0000000003037211 */ /* 0x000fe200078f30ff */
[----:B------:R-:W-:-:S03]  /*6ca0*/  IMAD.MOV.U32 R0, RZ, RZ, 0x1 ;  /* 0x00000001ff007424 */ /* 0x000fc600078e00ff */
[----:B------:R-:W-:-:S05]  /*6cb0*/  SHF.R.S32.HI R3, RZ, 0x6, R3 ;  /* 0x00000006ff037819 */ /* 0x000fca0000011403 */
[----:B------:R-:W-:-:S07]  /*6cc0*/  VIADD R10, R3, 0x1 ;  /* 0x00000001030a7836 */ /* 0x000fce0000000000 */
.L_x_174:
[----:B------:R-:W-:-:S03]  /*6cd0*/  UMOV UR4, 0xffffffff ;  /* 0xffffffff00047882 */ /* 0x000fc60000000000 */
[----:B------:R-:W-:Y:S05]  /*6ce0*/  BRA.DIV UR4, `(.L_x_163) ;  /* 0x0000000e04707947 */ /* 0x000fea000b800000 */
[----:B------:R-:W-:-:S13]  /*6cf0*/  ELECT P6, URZ, PT ;  /* 0x00000000003f782f */ /* 0x000fda00038c0000 */
.L_x_184:
[----:B------:R-:W0:Y:S01]  /*6d00*/  LDC R4, c[0x0][0x28c] ;  /* 0x0000a300ff047b82 */ /* 0x000e220000000800 */
[----:B------:R-:W-:Y:S01]  /*6d10*/  BSSY B1, `(.L_x_164) ;  /* 0x0000035000017945 */ /* 0x000fe20003800000 */
[----:B0-----:R-:W-:-:S13]  /*6d20*/  ISETP.LT.OR P6, PT, R4, 0x1, !P6 ;  /* 0x000000010400780c */ /* 0x001fda00077c1670 */
[----:B------:R-:W-:Y:S05]  /*6d30*/  @P6 BRA `(.L_x_165) ;  /* 0x0000000000c86947 */ /* 0x000fea0003800000 */
[----:B------:R-:W-:Y:S02]  /*6d40*/  IMAD.SHL.U32 R20, R20, 0x80, RZ ;  /* 0x0000008014147824 */ /* 0x000fe400078e00ff */
[----:B------:R-:W-:Y:S02]  /*6d50*/  IMAD.SHL.U32 R19, R19, 0x80, RZ ;  /* 0x0000008013137824 */ /* 0x000fe400078e00ff */
[----:B------:R-:W-:Y:S02]  /*6d60*/  IMAD.MOV.U32 R21, RZ, RZ, RZ ;  /* 0x000000ffff157224 */ /* 0x000fe400078e00ff */
[----:B------:R-:W-:Y:S02]  /*6d70*/  IMAD.MOV.U32 R4, RZ, RZ, R10 ;  /* 0x000000ffff047224 */ /* 0x000fe400078e000a */
[----:B------:R-:W-:Y:S02]  /*6d80*/  IMAD.MOV.U32 R5, RZ, RZ, R0 ;  /* 0x000000ffff057224 */ /* 0x000fe400078e0000 */
[----:B------:R-:W-:-:S07]  /*6d90*/  IMAD.MOV.U32 R6, RZ, RZ, R12 ;  /* 0x000000ffff067224 */ /* 0x000fce00078e000c */
.L_x_169:
[----:B------:R-:W0:Y:S01]  /*6da0*/  S2R R14, SR_CgaCtaId ;  /* 0x00000000000e7919 */ /* 0x000e220000008800 */
[----:B------:R-:W-:Y:S01]  /*6db0*/  MOV R7, 0x400 ;  /* 0x0000040000077802 */ /* 0x000fe20000000f00 */
[----:B------:R-:W1:Y:S03]  /*6dc0*/  @!P2 LDC R9, c[0x0][0x500] ;  /* 0x00014000ff09ab82 */ /* 0x000e660000000800 */
[----:B0-----:R-:W-:Y:S02]  /*6dd0*/  LEA R15, R14, R7, 0x18 ;  /* 0x000000070e0f7211 */ /* 0x001fe400078ec0ff */
[----:B------:R-:W-:-:S03]  /*6de0*/  SHF.L.U32 R7, R5, 0x1f, RZ ;  /* 0x0000001f05077819 */ /* 0x000fc600000006ff */
[----:B------:R-:W-:-:S04]  /*6df0*/  IMAD R14, R6, 0x8, R15 ;  /* 0x00000008060e7824 */ /* 0x000fc800078e020f */
[----:B------:R-:W0:Y:S02]  /*6e00*/  SYNCS.PHASECHK.TRANS64.TRYWAIT P1, [R14+URZ+0x18], R7 ;  /* 0x000018070e0075a7 */ /* 0x000e24000802017f */
[----:B01----:R-:W-:Y:S05]  /*6e10*/  @!P1 BRA `(.L_x_166) ;  /* 0x0000000c00449947 */ /* 0x003fea0003800000 */
.L_x_185:
[----:B0-----:R-:W-:Y:S01]  /*6e20*/  PRMT R7, R11, 0x9910, RZ ;  /* 0x000099100b077816 */ /* 0x001fe200000000ff */
[----:B------:R0:W-:Y:S03]  /*6e30*/  @!P2 SYNCS.ARRIVE.TRANS64 RZ, [R14+URZ], R9 ;  /* 0x000000090effa9a7 */ /* 0x0001e6000800003f */
[----:B------:R-:W-:-:S13]  /*6e40*/  ISETP.NE.AND P1, PT, R7, 0x2, PT ;  /* 0x000000020700780c */ /* 0x000fda0003f25270 */
[----:B0-----:R-:W-:Y:S05]  /*6e50*/  @P1 BRA `(.L_x_167) ;  /* 0x0000000000041947 */ /* 0x001fea0003800000 */
[----:B------:R-:W-:Y:S01]  /*6e60*/  BPT.TRAP 0x1 ;  /* 0x000000040000795c */ /* 0x000fe20000300000 */
.L_x_167:
[----:B------:R-:W-:Y:S05]  /*6e70*/  @P0 BRA `(.L_x_168) ;  /* 0x0000000000040947 */ /* 0x000fea0003800000 */
[----:B------:R-:W-:Y:S01]  /*6e80*/  BPT.TRAP 0x1 ;  /* 0x000000040000795c */ /* 0x000fe20000300000 */
.L_x_168:
[----:B------:R-:W-:Y:S01]  /*6e90*/  IMAD R15, R6, 0x4000, R15 ;  /* 0x00004000060f7824 */ /* 0x000fe200078e020f */
[----:B------:R-:W-:Y:S01]  /*6ea0*/  R2UR UR9, R14 ;  /* 0x000000000e0972ca */ /* 0x000fe200000e0000 */
[----:B------:R-:W-:Y:S01]  /*6eb0*/  VIADD R4, R4, 0xffffffff ;  /* 0xffffffff04047836 */ /* 0x000fe20000000000 */
[----:B------:R-:W-:Y:S01]  /*6ec0*/  UIADD3 UR4, UP0, UR20, 0xf0, URZ ;  /* 0x000000f014047890 */ /* 0x000fe2000ff1e03f */
[----:B------:R-:W-:Y:S01]  /*6ed0*/  R2UR UR11, R19 ;  /* 0x00000000130b72ca */ /* 0x000fe200000e0000 */
[----:B------:R-:W-:Y:S01]  /*6ee0*/  UIADD3 UR22, UP1, UR20, 0x1f0, URZ ;  /* 0x000001f014167890 */ /* 0x000fe2000ff3e03f */
[----:B------:R-:W-:Y:S01]  /*6ef0*/  R2UR UR8, R15 ;  /* 0x000000000f0872ca */ /* 0x000fe200000e0000 */
[----:B------:R-:W-:Y:S01]  /*6f00*/  UIADD3.X UR5, URZ, UR21, URZ, UP0, !UPT ;  /* 0x000000153f057290 */ /* 0x000fe200087fe43f */
[C---:B------:R-:W-:Y:S01]  /*6f10*/  R2UR UR10, R21.reuse ;  /* 0x00000000150a72ca */ /* 0x040fe200000e0000 */
[----:B------:R-:W-:Y:S01]  /*6f20*/  VIADD R6, R6, 0x1 ;  /* 0x0000000106067836 */ /* 0x000fe20000000000 */
[----:B------:R-:W-:Y:S01]  /*6f30*/  R2UR UR12, R8 ;  /* 0x00000000080c72ca */ /* 0x000fe200000e0000 */
[----:B------:R-:W-:Y:S01]  /*6f40*/  UIADD3.X UR23, URZ, UR21, URZ, UP1, !UPT ;  /* 0x000000153f177290 */ /* 0x000fe20008ffe43f */
[----:B------:R-:W-:Y:S01]  /*6f50*/  R2UR UR18, R20 ;  /* 0x00000000141272ca */ /* 0x000fe200000e0000 */
[----:B------:R-:W-:Y:S01]  /*6f60*/  UMOV UR6, 0x0 ;  /* 0x0000000000067882 */ /* 0x000fe20000000000 */
[----:B------:R-:W-:Y:S01]  /*6f70*/  ISETP.GT.AND P3, PT, R4, 0x1, PT ;  /* 0x000000010400780c */ /* 0x000fe20003f64270 */
[----:B------:R-:W-:Y:S01]  /*6f80*/  UMOV UR7, 0x10000000 ;  /* 0x1000000000077882 */ /* 0x000fe20000000000 */
[----:B------:R-:W-:Y:S01]  /*6f90*/  ISETP.NE.AND P1, PT, R6, 0x3, PT ;  /* 0x000000030600780c */ /* 0x000fe20003f25270 */
[----:B------:R-:W-:-:S02]  /*6fa0*/  VIADD R21, R21, 0x40 ;  /* 0x0000004015157836 */ /* 0x000fc40000000000 */
[----:B------:R-:W-:Y:S01]  /*6fb0*/  UIADD3 UR13, UR8, 0x100, URZ ;  /* 0x00000100080d7890 */ /* 0x000fe2000fffe03f */
[----:B------:R-:W-:Y:S01]  /*6fc0*/  SEL R14, RZ, 0x1, P1 ;  /* 0x00000001ff0e7807 */ /* 0x000fe20000800000 */
[----:B------:R-:W-:Y:S01]  /*6fd0*/  UIADD3 UR14, UR8, 0xc100, URZ ;  /* 0x0000c100080e7890 */ /* 0x000fe2000fffe03f */
[----:B------:R-:W-:Y:S02]  /*6fe0*/  SEL R6, R6, RZ, P1 ;  /* 0x000000ff06067207 */ /* 0x000fe40000800000 */
[----:B------:R-:W-:Y:S02]  /*6ff0*/  LOP3.LUT R5, R5, R14, RZ, 0x3c, !PT ;  /* 0x0000000e05057212 */ /* 0x000fe400078e3cff */
[----:B------:R-:W-:Y:S02]  /*7000*/  UMOV UR8, UR13 ;  /* 0x0000000d00087c82 */ /* 0x000fe40008000000 */
[----:B------:R0:W-:Y:S02]  /*7010*/  UTMALDG.3D [UR8], [UR4], desc[UR6] ;  /* 0x00000608040075b4 */ /* 0x0001e40008011000 */
[----:B0-----:R-:W-:Y:S01]  /*7020*/  UMOV UR8, UR14 ;  /* 0x0000000e00087c82 */ /* 0x001fe20008000000 */
[----:B------:R-:W-:-:S02]  /*7030*/  UMOV UR11, UR18 ;  /* 0x00000012000b7c82 */ /* 0x000fc40008000000 */
[----:B------:R0:W-:Y:S02]  /*7040*/  UTMALDG.3D [UR8], [UR22], desc[UR6] ;  /* 0x00000608160075b4 */ /* 0x0001e40008011000 */
[----:B0-----:R-:W-:Y:S05]  /*7050*/  @P3 BRA `(.L_x_169) ;  /* 0xfffffffc00503947 */ /* 0x001fea000383ffff */
.L_x_165:
[----:B------:R-:W-:Y:S05]  /*7060*/  BSYNC B1 ;  /* 0x0000000000017941 */ /* 0x000fea0003800000 */
.L_x_164:
[----:B------:R-:W-:Y:S01]  /*7070*/  LOP3.LUT P3, RZ, R13, 0xff, RZ, 0xc0, !PT ;  /* 0x000000ff0dff7812 */ /* 0x000fe2000786c0ff */
[----:B------:R-:W-:Y:S01]  /*7080*/  IMAD.IADD R12, R3, 0x1, R12 ;  /* 0x00000001030c7824 */ /* 0x000fe200078e020c */
[----:B------:R-:W-:Y:S01]  /*7090*/  IADD3 R16, P4, R16, UR36, RZ ;  /* 0x0000002410107c10 */ /* 0x000fe2000ff9e0ff */
[----:B------:R-:W-:Y:S01]  /*70a0*/  ULDC.64 UR4, c[0x0][0x650] ;  /* 0x0001940000047ab9 */ /* 0x000fe20000000a00 */
[----:B------:R-:W-:Y:S01]  /*70b0*/  BSSY B1, `(.L_x_170) ;  /* 0x000006a000017945 */ /* 0x000fe20003800000 */
[----:B------:R-:W-:Y:S01]  /*70c0*/  IMAD.MOV.U32 R19, RZ, RZ, -0x1 ;  /* 0xffffffffff137424 */ /* 0x000fe200078e00ff */
[----:B------:R-:W-:Y:S01]  /*70d0*/  ISETP.GT.U32.AND P1, PT, R12, 0x2, PT ;  /* 0x000000020c00780c */ /* 0x000fe20003f24070 */
[----:B------:R-:W-:Y:S01]  /*70e0*/  IMAD.MOV.U32 R20, RZ, RZ, -0x1 ;  /* 0xffffffffff147424 */ /* 0x000fe200078e00ff */
[----:B------:R-:W-:Y:S01]  /*70f0*/  IADD3.X R17, R17, UR42, RZ, P4, !PT ;  /* 0x0000002a11117c10 */ /* 0x000fe2000a7fe4ff */
[----:B------:R-:W-:Y:S01]  /*7100*/  IMAD.MOV.U32 R8, RZ, RZ, -0x1 ;  /* 0xffffffffff087424 */ /* 0x000fe200078e00ff */
[----:B------:R-:W-:-:S02]  /*7110*/  ISETP.LT.U32.AND P1, PT, R3, 0x3, P1 ;  /* 0x000000030300780c */ /* 0x000fc40000f21070 */
[----:B------:R-:W-:Y:S01]  /*7120*/  PRMT R13, RZ, 0x7610, R13 ;  /* 0x00007610ff0d7816 */ /* 0x000fe2000000000d */
[----:B------:R-:W0:Y:S01]  /*7130*/  @P3 S2R R5, SR_CgaCtaId ;  /* 0x0000000000053919 */ /* 0x000e220000008800 */
[----:B------:R-:W-:-:S04]  /*7140*/  @P3 MOV R4, 0x400 ;  /* 0x0000040000043802 */ /* 0x000fc80000000f00 */
[----:B0-----:R-:W-:Y:S01]  /*7150*/  @P3 LEA R6, R5, R4, 0x18 ;  /* 0x0000000405063211 */ /* 0x001fe200078ec0ff */
[----:B------:R-:W-:-:S03]  /*7160*/  IMAD.WIDE.U32 R4, R12, -0x55555555, RZ ;  /* 0xaaaaaaab0c047825 */ /* 0x000fc600078e00ff */
[----:B------:R0:W-:Y:S01]  /*7170*/  @P3 SYNCS.ARRIVE.TRANS64.A1T0 RZ, [R6+URZ+0x48], RZ ;  /* 0x000048ff06ff39a7 */ /* 0x0001e2000810003f */
[----:B------:R-:W-:Y:S02]  /*7180*/  ISETP.GE.U32.AND P3, PT, R3, 0x3, PT ;  /* 0x000000030300780c */ /* 0x000fe40003f66070 */
[----:B------:R-:W-:Y:S02]  /*7190*/  SHF.R.U32.HI R7, RZ, 0x1, R5 ;  /* 0x00000001ff077819 */ /* 0x000fe40000011605 */
[----:B------:R-:W-:Y:S02]  /*71a0*/  SEL R5, RZ, 0x1, !P1 ;  /* 0x00000001ff057807 */ /* 0x000fe40004800000 */
[----:B------:R-:W-:Y:S01]  /*71b0*/  ISETP.GE.U32.AND P1, PT, R16, UR4, PT ;  /* 0x0000000410007c0c */ /* 0x000fe2000bf26070 */
[----:B------:R-:W-:Y:S01]  /*71c0*/  IMAD R12, R7, -0x3, R12 ;  /* 0xfffffffd070c7824 */ /* 0x000fe200078e020c */
[----:B------:R-:W-:Y:S02]  /*71d0*/  LOP3.LUT R0, R0, R5, RZ, 0x3c, !PT ;  /* 0x0000000500007212 */ /* 0x000fe400078e3cff */
[----:B------:R-:W-:-:S02]  /*71e0*/  ISETP.GE.U32.AND.EX P1, PT, R17, UR5, PT, P1 ;  /* 0x0000000511007c0c */ /* 0x000fc4000bf26110 */
[----:B------:R-:W-:Y:S02]  /*71f0*/  PRMT R4, RZ, 0x7610, R4 ;  /* 0x00007610ff047816 */ /* 0x000fe40000000004 */
[----:B------:R-:W-:-:S09]  /*7200*/  @P3 LOP3.LUT R0, R0, 0x1, R7, 0x78, !PT ;  /* 0x0000000100003812 */ /* 0x000fd200078e7807 */
[----:B0-----:R-:W-:Y:S05]  /*7210*/  @P1 BRA `(.L_x_171) ;  /* 0x00000004004c1947 */ /* 0x001fea0003800000 */
[----:B------:R-:W-:Y:S01]  /*7220*/  ULDC.64 UR4, c[0x0][0x628] ;  /* 0x00018a0000047ab9 */ /* 0x000fe20000000a00 */
[----:B------:R-:W0:Y:S01]  /*7230*/  S2R R15, SR_CTAID.X ;  /* 0x00000000000f7919 */ /* 0x000e220000002500 */
[----:B------:R-:W-:Y:S01]  /*7240*/  ISETP.NE.U32.AND P1, PT, RZ, UR4, PT ;  /* 0x00000004ff007c0c */ /* 0x000fe2000bf25070 */
[----:B------:R-:W-:Y:S01]  /*7250*/  ULDC UR7, c[0x0][0x630] ;  /* 0x00018c0000077ab9 */ /* 0x000fe20000000800 */
[----:B------:R-:W-:Y:S01]  /*7260*/  IMAD.MOV.U32 R4, RZ, RZ, R16 ;  /* 0x000000ffff047224 */ /* 0x000fe200078e0010 */
[----:B------:R-:W1:Y:S01]  /*7270*/  S2R R14, SR_CTAID.Y ;  /* 0x00000000000e7919 */ /* 0x000e620000002600 */
[----:B------:R-:W-:Y:S01]  /*7280*/  ISETP.NE.AND.EX P1, PT, RZ, UR5, PT, P1 ;  /* 0x00000005ff007c0c */ /* 0x000fe2000bf25310 */
[----:B------:R-:W-:-:S12]  /*7290*/  IMAD.MOV.U32 R5, RZ, RZ, R17 ;  /* 0x000000ffff057224 */ /* 0x000fd800078e0011 */
[----:B------:R-:W-:Y:S05]  /*72a0*/  @!P1 BRA `(.L_x_172) ;  /* 0x0000000000289947 */ /* 0x000fea0003800000 */
[----:B------:R-:W-:Y:S02]  /*72b0*/  ULDC UR6, c[0x0][0x634] ;  /* 0x00018d0000067ab9 */ /* 0x000fe40000000800 */
[----:B------:R-:W-:-:S05]  /*72c0*/  IADD3 R9, P1, R16, UR6, RZ ;  /* 0x0000000610097c10 */ /* 0x000fca000ff3e0ff */
[----:B------:R-:W-:-:S04]  /*72d0*/  IMAD.X R19, RZ, RZ, R17, P1 ;  /* 0x000000ffff137224 */ /* 0x000fc800008e0611 */
[----:B------:R-:W-:-:S04]  /*72e0*/  IMAD.WIDE.U32 R6, R19, UR4, RZ ;  /* 0x0000000413067c25 */ /* 0x000fc8000f8e00ff */
[----:B------:R-:W-:-:S04]  /*72f0*/  IMAD.WIDE.U32 R6, P1, R9, UR5, R6 ;  /* 0x0000000509067c25 */ /* 0x000fc8000f820006 */
[----:B------:R-:W-:-:S04]  /*7300*/  IMAD.WIDE.U32 R8, R9, UR4, RZ ;  /* 0x0000000409087c25 */ /* 0x000fc8000f8e00ff */
[----:B------:R-:W-:Y:S01]  /*7310*/  IMAD.X R5, RZ, RZ, RZ, P1 ;  /* 0x000000ffff057224 */ /* 0x000fe200008e06ff */
[----:B------:R-:W-:Y:S01]  /*7320*/  IADD3 RZ, P1, R9, R6, RZ ;  /* 0x0000000609ff7210 */ /* 0x000fe20007f3e0ff */
[----:B------:R-:W-:-:S04]  /*7330*/  IMAD.MOV.U32 R4, RZ, RZ, R7 ;  /* 0x000000ffff047224 */ /* 0x000fc800078e0007 */
[----:B------:R-:W-:-:S08]  /*7340*/  IMAD.WIDE.U32.X R4, R19, UR5, R4, P1 ;  /* 0x0000000513047c25 */ /* 0x000fd000088e0404 */
.L_x_172:
[--C-:B------:R-:W-:Y:S01]  /*7350*/  SHF.R.U64 R8, R4, UR7, R5.reuse ;  /* 0x0000000704087c19 */ /* 0x100fe20008001205 */
[----:B------:R-:W-:Y:S01]  /*7360*/  ULDC.64 UR4, c[0x0][0x620] ;  /* 0x0001880000047ab9 */ /* 0x000fe20000000a00 */
[----:B------:R-:W-:Y:S01]  /*7370*/  SHF.R.U32.HI R4, RZ, UR7, R5 ;  /* 0x00000007ff047c19 */ /* 0x000fe20008011605 */
[----:B------:R-:W2:Y:S01]  /*7380*/  LDC R24, c[0x0][0x144] ;  /* 0x00005100ff187b82 */ /* 0x000ea20000000800 */
[----:B------:R-:W-:Y:S01]  /*7390*/  IADD3 R7, P1, RZ, -R8, RZ ;  /* 0x80000008ff077210 */ /* 0x000fe20007f3e0ff */
[----:B------:R-:W-:Y:S01]  /*73a0*/  ULDC.64 UR8, c[0x0][0x640] ;  /* 0x0001900000087ab9 */ /* 0x000fe20000000a00 */
[----:B0-----:R-:W-:Y:S01]  /*73b0*/  I2FP.F32.U32 R9, R15 ;  /* 0x0000000f00097245 */ /* 0x001fe20000201000 */
[----:B------:R-:W-:Y:S02]  /*73c0*/  ULDC UR6, c[0x0][0x608] ;  /* 0x0001820000067ab9 */ /* 0x000fe40000000800 */
[----:B------:R-:W-:Y:S01]  /*73d0*/  IMAD.X R4, RZ, RZ, ~R4, P1 ;  /* 0x000000ffff047224 */ /* 0x000fe200008e0e04 */
[----:B------:R-:W-:Y:S01]  /*73e0*/  ISETP.NE.U32.AND P1, PT, RZ, UR8, PT ;  /* 0x00000008ff007c0c */ /* 0x000fe2000bf25070 */
[----:B------:R-:W0:Y:S02]  /*73f0*/  LDC R21, c[0x0][0x148] ;  /* 0x00005200ff157b82 */ /* 0x000e240000000800 */
[----:B------:R-:W-:Y:S01]  /*7400*/  IMAD R6, R4, UR4, RZ ;  /* 0x0000000404067c24 */ /* 0x000fe2000f8e02ff */
[----:B------:R-:W-:Y:S01]  /*7410*/  ISETP.NE.AND.EX P1, PT, RZ, UR9, PT, P1 ;  /* 0x00000009ff007c0c */ /* 0x000fe2000bf25310 */
[----:B------:R-:W-:Y:S01]  /*7420*/  IMAD.WIDE.U32 R4, R7, UR4, R16 ;  /* 0x0000000407047c25 */ /* 0x000fe2000f8e0010 */
[----:B------:R-:W-:-:S03]  /*7430*/  ULDC UR4, c[0x0][0x150] ;  /* 0x0000540000047ab9 */ /* 0x000fc60000000800 */
[----:B------:R-:W-:Y:S02]  /*7440*/  IMAD R7, R7, UR5, R6 ;  /* 0x0000000507077c24 */ /* 0x000fe4000f8e0206 */
[----:B------:R-:W-:Y:S01]  /*7450*/  FMUL R6, R9, UR4 ;  /* 0x0000000409067c20 */ /* 0x000fe20008400000 */
[----:B------:R-:W-:Y:S01]  /*7460*/  ULDC UR4, c[0x0][0x618] ;  /* 0x0001860000047ab9 */ /* 0x000fe20000000800 */
[----:B------:R-:W-:Y:S01]  /*7470*/  ULDC UR5, c[0x0][0x154] ;  /* 0x0000550000057ab9 */ /* 0x000fe20000000800 */
[----:B------:R-:W-:-:S03]  /*7480*/  IMAD.IADD R5, R5, 0x1, R7 ;  /* 0x0000000105057824 */ /* 0x000fc600078e0207 */
[----:B------:R-:W3:Y:S02]  /*7490*/  F2I.U32.TRUNC.NTZ R6, R6 ;  /* 0x0000000600067305 */ /* 0x000ee4000020f000 */
[----:B------:R-:W-:Y:S02]  /*74a0*/  SHF.R.U64 R9, R4, UR4, R5 ;  /* 0x0000000404097c19 */ /* 0x000fe40008001205 */
[----:B-1----:R-:W-:-:S05]  /*74b0*/  I2FP.F32.U32 R4, R14 ;  /* 0x0000000e00047245 */ /* 0x002fca0000201000 */
[----:B------:R-:W-:Y:S01]  /*74c0*/  FMUL R22, R4, UR5 ;  /* 0x0000000504167c20 */ /* 0x000fe20008400000 */
[----:B------:R-:W-:Y:S01]  /*74d0*/  SHF.R.U32.HI R4, RZ, UR4, R5 ;  /* 0x00000004ff047c19 */ /* 0x000fe20008011605 */
[----:B------:R-:W-:-:S03]  /*74e0*/  ULDC UR4, c[0x0][0x658] ;  /* 0x0001960000047ab9 */ /* 0x000fc60000000800 */
[--C-:B------:R-:W-:Y:S01]  /*74f0*/  SHF.R.U64 R20, R9, UR6, R4.reuse ;  /* 0x0000000609147c19 */ /* 0x100fe20008001204 */
[----:B------:R-:W1:Y:S01]  /*7500*/  F2I.U32.TRUNC.NTZ R22, R22 ;  /* 0x0000001600167305 */ /* 0x000e62000020f000 */
[----:B------:R-:W-:Y:S01]  /*7510*/  SHF.R.U32.HI R5, RZ, UR6, R4 ;  /* 0x00000006ff057c19 */ /* 0x000fe20008011604 */
[----:B---3--:R-:W-:-:S03]  /*7520*/  IMAD.MOV R6, RZ, RZ, -R6 ;  /* 0x000000ffff067224 */ /* 0x008fc600078e0a06 */
[----:B------:R-:W-:Y:S01]  /*7530*/  SHF.R.U64 R19, R20, UR4, R5 ;  /* 0x0000000414137c19 */ /* 0x000fe20008001205 */
[----:B--2---:R-:W-:Y:S01]  /*7540*/  IMAD R15, R24, R6, R15 ;  /* 0x00000006180f7224 */ /* 0x004fe200078e020f */
[----:B------:R-:W-:-:S03]  /*7550*/  SHF.R.U32.HI R23, RZ, UR4, R5 ;  /* 0x00000004ff177c19 */ /* 0x000fc60008011605 */
[----:B------:R-:W-:Y:S02]  /*7560*/  IMAD.MOV.U32 R4, RZ, RZ, R19 ;  /* 0x000000ffff047224 */ /* 0x000fe400078e0013 */
[----:B------:R-:W-:Y:S01]  /*7570*/  IMAD.MOV.U32 R5, RZ, RZ, R23 ;  /* 0x000000ffff057224 */ /* 0x000fe200078e0017 */
[----:B-1----:R-:W-:Y:S06]  /*7580*/  @!P1 BRA `(.L_x_173) ;  /* 0x0000000000289947 */ /* 0x002fec0003800000 */
[----:B------:R-:W-:Y:S02]  /*7590*/  ULDC UR4, c[0x0][0x64c] ;  /* 0x0001930000047ab9 */ /* 0x000fe40000000800 */
[----:B------:R-:W-:-:S05]  /*75a0*/  IADD3 R5, P1, R19, UR4, RZ ;  /* 0x0000000413057c10 */ /* 0x000fca000ff3e0ff */
[----:B------:R-:W-:-:S04]  /*75b0*/  IMAD.X R23, RZ, RZ, R23, P1 ;  /* 0x000000ffff177224 */ /* 0x000fc800008e0617 */
[----:B------:R-:W-:-:S04]  /*75c0*/  IMAD.WIDE.U32 R6, R23, UR8, RZ ;  /* 0x0000000817067c25 */ /* 0x000fc8000f8e00ff */
[----:B------:R-:W-:-:S04]  /*75d0*/  IMAD.WIDE.U32 R6, P1, R5, UR9, R6 ;  /* 0x0000000905067c25 */ /* 0x000fc8000f820006 */
[----:B------:R-:W-:-:S04]  /*75e0*/  IMAD.WIDE.U32 R4, R5, UR8, RZ ;  /* 0x0000000805047c25 */ /* 0x000fc8000f8e00ff */
[----:B------:R-:W-:Y:S01]  /*75f0*/  IMAD.MOV.U32 R4, RZ, RZ, R7 ;  /* 0x000000ffff047224 */ /* 0x000fe200078e0007 */
[----:B------:R-:W-:Y:S01]  /*7600*/  IADD3 RZ, P3, R5, R6, RZ ;  /* 0x0000000605ff7210 */ /* 0x000fe20007f7e0ff */
[----:B------:R-:W-:-:S04]  /*7610*/  IMAD.X R5, RZ, RZ, RZ, P1 ;  /* 0x000000ffff057224 */ /* 0x000fc800008e06ff */
[----:B------:R-:W-:-:S08]  /*7620*/  IMAD.WIDE.U32.X R4, R23, UR9, R4, P3 ;  /* 0x0000000917047c25 */ /* 0x000fd000098e0404 */
.L_x_173:
[----:B------:R-:W-:Y:S01]  /*7630*/  ISETP.NE.AND P1, PT, R2, 0x1, PT ;  /* 0x000000010200780c */ /* 0x000fe20003f25270 */
[----:B------:R-:W-:Y:S01]  /*7640*/  ULDC UR4, c[0x0][0x648] ;  /* 0x0001920000047ab9 */ /* 0x000fe20000000800 */
[----:B------:R-:W-:Y:S01]  /*7650*/  LOP3.LUT R20, R20, UR16, RZ, 0xc0, !PT ;  /* 0x0000001014147c12 */ /* 0x000fe2000f8ec0ff */
[----:B------:R-:W-:Y:S01]  /*7660*/  IMAD.MOV R22, RZ, RZ, -R22 ;  /* 0x000000ffff167224 */ /* 0x000fe200078e0a16 */
[----:B------:R-:W-:Y:S01]  /*7670*/  SHF.R.U64 R5, R4, UR4, R5 ;  /* 0x0000000404057c19 */ /* 0x000fe20008001205 */
[----:B------:R-:W-:Y:S01]  /*7680*/  ULDC UR4, c[0x0][0x638] ;  /* 0x00018e0000047ab9 */ /* 0x000fe20000000800 */
[----:B------:R-:W-:Y:S01]  /*7690*/  LOP3.LUT R6, R9, UR15, RZ, 0xc0, !PT ;  /* 0x0000000f09067c12 */ /* 0x000fe2000f8ec0ff */
[----:B------:R-:W-:Y:S02]  /*76a0*/  ULDC UR5, c[0x0][0x610] ;  /* 0x0001840000057ab9 */ /* 0x000fe40000000800 */
[----:B------:R-:W-:Y:S02]  /*76b0*/  IMAD.MOV R4, RZ, RZ, -R5 ;  /* 0x000000ffff047224 */ /* 0x000fe400078e0a05 */
[----:B------:R-:W-:-:S02]  /*76c0*/  IMAD R20, R5, UR17, R20 ;  /* 0x0000001105147c24 */ /* 0x000fc4000f8e0214 */
[----:B0-----:R-:W-:Y:S02]  /*76d0*/  @P1 IMAD R15, R21, R22, R14 ;  /* 0x00000016150f1224 */ /* 0x001fe400078e020e */
[----:B------:R-:W-:Y:S01]  /*76e0*/  IMAD R19, R4, UR4, R19 ;  /* 0x0000000404137c24 */ /* 0x000fe2000f8e0213 */
[----:B------:R-:W-:Y:S01]  /*76f0*/  ULDC UR4, c[0x0][0x600] ;  /* 0x0001800000047ab9 */ /* 0x000fe20000000800 */
[----:B------:R-:W-:Y:S02]  /*7700*/  IMAD R15, R20, UR5, R15 ;  /* 0x00000005140f7c24 */ /* 0x000fe4000f8e020f */
[----:B------:R-:W-:Y:S02]  /*7710*/  IMAD R6, R19, UR4, R6 ;  /* 0x0000000413067c24 */ /* 0x000fe4000f8e0206 */
[----:B------:R-:W-:-:S03]  /*7720*/  IMAD.MOV.U32 R4, RZ, RZ, 0x1 ;  /* 0x00000001ff047424 */ /* 0x000fc600078e00ff */
[----:B------:R-:W-:Y:S02]  /*7730*/  SEL R20, R6, R15, !P1 ;  /* 0x0000000f06147207 */ /* 0x000fe40004800000 */
[----:B------:R-:W-:-:S07]  /*7740*/  SEL R19, R15, R6, !P1 ;  /* 0x000000060f137207 */ /* 0x000fce0004800000 */
.L_x_171:
[----:B------:R-:W-:Y:S05]  /*7750*/  BSYNC B1 ;  /* 0x0000000000017941 */ /* 0x000fea0003800000 */
.L_x_170:
[----:B------:R-:W-:-:S13]  /*7760*/  LOP3.LUT P1, RZ, R4, 0xff, RZ, 0xc0, !PT ;  /* 0x000000ff04ff7812 */ /* 0x000fda000782c0ff */
[----:B------:R-:W-:Y:S05]  /*7770*/  @P1 BRA `(.L_x_174) ;  /* 0xfffffff400541947 */ /* 0x000fea000383ffff */
[----:B------:R-:W-:Y:S05]  /*7780*/  BSYNC B0 ;  /* 0x0000000000007941 */ /* 0x000fea0003800000 */
.L_x_162:
[----:B------:R-:W-:-:S03]  /*7790*/  UMOV UR4, 0xffffffff ;  /* 0xffffffff00047882 */ /* 0x000fc60000000000 */
[----:B------:R-:W-:Y:S05]  /*77a0*/  BRA.DIV UR4, `(.L_x_175) ;  /* 0x0000000204f47947 */ /* 0x000fea000b800000 */
[----:B------:R-:W-:-:S13]  /*77b0*/  ELECT P6, URZ, PT ;  /* 0x00000000003f782f */ /* 0x000fda00038c0000 */
.L_x_188:
[----:B------:R-:W-:Y:S04]  /*77c0*/  BSSY B0, `(.L_x_176) ;  /* 0x0000022000007945 */ /* 0x000fe80003800000 */
[----:B------:R-:W-:Y:S05]  /*77d0*/  @!P6 BRA `(.L_x_177) ;  /* 0x000000000080e947 */ /* 0x000fea0003800000 */
[----:B------:R-:W-:-:S04]  /*77e0*/  LOP3.LUT R18, R18, 0x2, RZ, 0xfc, !PT ;  /* 0x0000000212127812 */ /* 0x000fc800078efcff */
[----:B------:R-:W-:-:S13]  /*77f0*/  ISETP.NE.AND P0, PT, R18, 0x3, PT ;  /* 0x000000031200780c */ /* 0x000fda0003f05270 */
[----:B------:R-:W-:Y:S05]  /*7800*/  @!P0 BRA `(.L_x_178) ;  /* 0x0000000000048947 */ /* 0x000fea0003800000 */
[----:B------:R-:W-:Y:S01]  /*7810*/  BPT.TRAP 0x1 ;  /* 0x000000040000795c */ /* 0x000fe20000300000 */
.L_x_178:
[----:B------:R-:W0:Y:S01]  /*7820*/  S2R R3, SR_CgaCtaId ;  /* 0x0000000000037919 */ /* 0x000e220000008800 */
[----:B------:R-:W-:-:S04]  /*7830*/  MOV R2, 0x400 ;  /* 0x0000040000027802 */ /* 0x000fc80000000f00 */
[----:B0-----:R-:W-:Y:S02]  /*7840*/  LEA R3, R3, R2, 0x18 ;  /* 0x0000000203037211 */ /* 0x001fe400078ec0ff */
[----:B------:R-:W-:-:S03]  /*7850*/  SHF.L.U32 R2, R0, 0x1f, RZ ;  /* 0x0000001f00027819 */ /* 0x000fc600000006ff */
[----:B------:R-:W-:-:S04]  /*7860*/  VIADD R3, R3, 0x18 ;  /* 0x0000001803037836 */ /* 0x000fc80000000000 */
[C---:B------:R-:W-:Y:S02]  /*7870*/  IMAD R7, R12.reuse, 0x8, R3 ;  /* 0x000000080c077824 */ /* 0x040fe400078e0203 */
[----:B------:R-:W-:Y:S02]  /*7880*/  VIADD R12, R12, 0x1 ;  /* 0x000000010c0c7836 */ /* 0x000fe40000000000 */
[----:B------:R-:W0:Y:S03]  /*7890*/  SYNCS.PHASECHK.TRANS64.TRYWAIT P0, [R7+URZ], R2 ;  /* 0x00000002070075a7 */ /* 0x000e26000800017f */
[----:B------:R-:W-:-:S04]  /*78a0*/  ISETP.NE.AND P1, PT, R12, 0x3, PT ;  /* 0x000000030c00780c */ /* 0x000fc80003f25270 */
[----:B------:R-:W-:Y:S02]  /*78b0*/  SEL R5, RZ, 0x1, P1 ;  /* 0x00000001ff057807 */ /* 0x000fe40000800000 */
[----:B------:R-:W-:Y:S02]  /*78c0*/  SEL R12, R12, RZ, P1 ;  /* 0x000000ff0c0c7207 */ /* 0x000fe40000800000 */
[----:B------:R-:W-:-:S03]  /*78d0*/  LOP3.LUT R5, R0, R5, RZ, 0x3c, !PT ;  /* 0x0000000500057212 */ /* 0x000fc600078e3cff */
[----:B------:R-:W-:Y:S01]  /*78e0*/  IMAD R9, R12, 0x8, R3 ;  /* 0x000000080c097824 */ /* 0x000fe200078e0203 */
[----:B------:R-:W-:Y:S01]  /*78f0*/  SHF.L.U32 R4, R5, 0x1f, RZ ;  /* 0x0000001f05047819 */ /* 0x000fe200000006ff */
[----:B0-----:R-:W-:Y:S06]  /*7900*/  @!P0 BRA `(.L_x_179) ;  /* 0x0000000000bc8947 */ /* 0x001fec0003800000 */
.L_x_189:
[----:B------:R-:W1:Y:S01]  /*7910*/  SYNCS.PHASECHK.TRANS64.TRYWAIT P0, [R9+URZ], R4 ;  /* 0x00000004090075a7 */ /* 0x000e62000800017f */
[----:B------:R-:W-:-:S05]  /*7920*/  VIADD R0, R12, 0x1 ;  /* 0x000000010c007836 */ /* 0x000fca0000000000 */
[----:B------:R-:W-:-:S04]  /*7930*/  ISETP.NE.AND P1, PT, R0, 0x3, PT ;  /* 0x000000030000780c */ /* 0x000fc80003f25270 */
[----:B0-----:R-:W-:Y:S02]  /*7940*/  SEL R2, RZ, 0x1, P1 ;  /* 0x00000001ff027807 */ /* 0x001fe40000800000 */
[----:B------:R-:W-:Y:S02]  /*7950*/  SEL R0, R0, RZ, P1 ;  /* 0x000000ff00007207 */ /* 0x000fe40000800000 */
[----:B------:R-:W-:Y:S01]  /*7960*/  LOP3.LUT R2, R5, R2, RZ, 0x3c, !PT ;  /* 0x0000000205027212 */ /* 0x000fe200078e3cff */
[----:B-1----:R-:W-:Y:S06]  /*7970*/  @!P0 BRA `(.L_x_180) ;  /* 0x0000000000b48947 */ /* 0x002fec0003800000 */
.L_x_190:
[----:B------:R-:W-:Y:S01]  /*7980*/  IMAD R3, R0, 0x8, R3 ;  /* 0x0000000800037824 */ /* 0x000fe200078e0203 */
[----:B------:R-:W-:-:S07]  /*7990*/  SHF.L.U32 R0, R2, 0x1f, RZ ;  /* 0x0000001f02007819 */ /* 0x000fce00000006ff */
.L_x_181:
[----:B-1----:R1:W2:Y:S02]  /*79a0*/  SYNCS.PHASECHK.TRANS64.TRYWAIT P0, [R3+URZ], R0 ;  /* 0x00000000030075a7 */ /* 0x0022a4000800017f */
[----:B--2---:R-:W-:Y:S05]  /*79b0*/  @!P0 NANOSLEEP.SYNCS 0x989680 ;  /* 0x009896800000895d */ /* 0x004fea0003900000 */
[----:B------:R-:W2:Y:S02]  /*79c0*/  @!P0 SYNCS.PHASECHK.TRANS64 P0, [R3+URZ], R0 ;  /* 0x00000000030085a7 */ /* 0x000ea4000800007f */
[----:B--2---:R-:W-:Y:S05]  /*79d0*/  @!P0 BRA `(.L_x_181) ;  /* 0xfffffffc00f08947 */ /* 0x004fea000383ffff */
.L_x_177:
[----:B------:R-:W-:Y:S05]  /*79e0*/  BSYNC B0 ;  /* 0x0000000000007941 */ /* 0x000fea0003800000 */
.L_x_176:
[----:B------:R-:W-:Y:S05]  /*79f0*/  EXIT ;  /* 0x000000000000794d */ /* 0x000fea0003800000 */
.L_x_17:
[----:B-1----:R1:W2:Y:S02]  /*7a00*/  SYNCS.PHASECHK.TRANS64.TRYWAIT P1, [R3+URZ], R0 ;  /* 0x00000000030075a7 */ /* 0x0022a4000802017f */
[----:B--2---:R-:W-:Y:S05]  /*7a10*/  @!P1 NANOSLEEP.SYNCS 0x989680 ;  /* 0x009896800000995d */ /* 0x004fea0003900000 */
[----:B------:R-:W2:Y:S02]  /*7a20*/  @!P1 SYNCS.PHASECHK.TRANS64 P1, [R3+URZ], R0 ;  /* 0x00000000030095a7 */ /* 0x000ea4000802007f */
[----:B--2---:R-:W-:Y:S05]  /*7a30*/  @!P1 BRA `(.L_x_17) ;  /* 0xfffffffc00f09947 */ /* 0x004fea000383ffff */
[----:B------:R-:W-:Y:S05]  /*7a40*/  BRA `(.L_x_16) ;  /* 0xffffff9800907947 */ /* 0x000fea000383ffff */
.L_x_22:
[----:B-1----:R-:W-:-:S04]  /*7a50*/  IMAD.U32 R4, RZ, RZ, UR7 ;  /* 0x00000007ff047e24 */ /* 0x002fc8000f8e00ff */
[----:B------:R1:W2:Y:S03]  /*7a60*/  SYNCS.PHASECHK.TRANS64.TRYWAIT P1, [R4+URZ], R3 ;  /* 0x00000003040075a7 */ /* 0x0002a6000802017f */
[----:B--2---:R-:W-:Y:S05]  /*7a70*/  @!P1 NANOSLEEP.SYNCS 0x989680 ;  /* 0x009896800000995d */ /* 0x004fea0003900000 */
[----:B------:R-:W2:Y:S02]  /*7a80*/  @!P1 SYNCS.PHASECHK.TRANS64 P1, [R4+URZ], R3 ;  /* 0x00000003040095a7 */ /* 0x000ea4000802007f */
[----:B--2---:R-:W-:Y:S05]  /*7a90*/  @!P1 BRA `(.L_x_22) ;  /* 0xfffffffc00ec9947 */ /* 0x004fea000383ffff */
[----:B------:R-:W-:Y:S05]  /*7aa0*/  BRA `(.L_x_21) ;  /* 0xffffff9c005c7947 */ /* 0x000fea000383ffff */
.L_x_163:
[----:B------:R-:W-:Y:S01]  /*7ab0*/  BSSY B1, `(.L_x_182) ;  /* 0x0000006000017945 */ /* 0x000fe20003800000 */
[----:B------:R-:W-:-:S07]  /*7ac0*/  IMAD.MOV.U32 R15, RZ, RZ, -0x1 ;  /* 0xffffffffff0f7424 */ /* 0x000fce00078e00ff */
[----:B------:R-:W-:Y:S05]  /*7ad0*/  WARPSYNC.COLLECTIVE R15, `(.L_x_183) ;  /* 0x000000000f0c7348 */ /* 0x000fea0003c00000 */
[----:B------:R-:W-:Y:S02]  /*7ae0*/  ELECT P6, UR62, PT ;  /* 0x00000000003e782f */ /* 0x000fe400038c0000 */
[----:B------:R-:W-:Y:S01]  /*7af0*/  MOV R14, UR62 ;  /* 0x0000003e000e7c02 */ /* 0x000fe20008000f00 */
[----:B------:R-:W-:Y:S10]  /*7b00*/  ENDCOLLECTIVE ;  /* 0x000000000000791b */ /* 0x000ff40003800000 */
.L_x_183:
[----:B------:R-:W-:Y:S05]  /*7b10*/  BSYNC B1 ;  /* 0x0000000000017941 */ /* 0x000fea0003800000 */
.L_x_182:
[----:B------:R-:W-:Y:S05]  /*7b20*/  BRA `(.L_x_184) ;  /* 0xfffffff000747947 */ /* 0x000fea000383ffff */
.L_x_166:
[----:B0-----:R0:W1:Y:S02]  /*7b30*/  SYNCS.PHASECHK.TRANS64.TRYWAIT P1, [R14+URZ+0x18], R7 ;  /* 0x000018070e0075a7 */ /* 0x001064000802017f */
[----:B-1----:R-:W-:Y:S05]  /*7b40*/  @!P1 NANOSLEEP.SYNCS 0x989680 ;  /* 0x009896800000995d */ /* 0x002fea0003900000 */
[----:B------:R-:W1:Y:S02]  /*7b50*/  @!P1 SYNCS.PHASECHK.TRANS64 P1, [R14+URZ+0x18], R7 ;  /* 0x000018070e0095a7 */ /* 0x000e64000802007f */
[----:B-1----:R-:W-:Y:S05]  /*7b60*/  @!P1 BRA `(.L_x_166) ;  /* 0xfffffffc00f09947 */ /* 0x002fea000383ffff */
[----:B------:R-:W-:Y:S05]  /*7b70*/  BRA `(.L_x_185) ;  /* 0xfffffff000a87947 */ /* 0x000fea000383ffff */
.L_x_175:
[----:B------:R-:W-:Y:S01]  /*7b80*/  BSSY B0, `(.L_x_186) ;  /* 0x0000006000007945 */ /* 0x000fe20003800000 */
[----:B------:R-:W-:-:S07]  /*7b90*/  IMAD.MOV.U32 R15, RZ, RZ, -0x1 ;  /* 0xffffffffff0f7424 */ /* 0x000fce00078e00ff */
[----:B------:R-:W-:Y:S05]  /*7ba0*/  WARPSYNC.COLLECTIVE R15, `(.L_x_187) ;  /* 0x000000000f0c7348 */ /* 0x000fea0003c00000 */
[----:B------:R-:W-:Y:S02]  /*7bb0*/  ELECT P6, UR62, PT ;  /* 0x00000000003e782f */ /* 0x000fe400038c0000 */
[----:B------:R-:W-:Y:S01]  /*7bc0*/  MOV R14, UR62 ;  /* 0x0000003e000e7c02 */ /* 0x000fe20008000f00 */
[----:B------:R-:W-:Y:S10]  /*7bd0*/  ENDCOLLECTIVE ;  /* 0x000000000000791b */ /* 0x000ff40003800000 */
.L_x_187:
[----:B------:R-:W-:Y:S05]  /*7be0*/  BSYNC B0 ;  /* 0x0000000000007941 */ /* 0x000fea0003800000 */
.L_x_186:
[----:B------:R-:W-:Y:S05]  /*7bf0*/  BRA `(.L_x_188) ;  /* 0xfffffff800f07947 */ /* 0x000fea000383ffff */
.L_x_179:
[----:B0-----:R0:W1:Y:S02]  /*7c00*/  SYNCS.PHASECHK.TRANS64.TRYWAIT P0, [R7+URZ], R2 ;  /* 0x00000002070075a7 */ /* 0x001064000800017f */
[----:B-1----:R-:W-:Y:S05]  /*7c10*/  @!P0 NANOSLEEP.SYNCS 0x989680 ;  /* 0x009896800000895d */ /* 0x002fea0003900000 */
[----:B------:R-:W1:Y:S02]  /*7c20*/  @!P0 SYNCS.PHASECHK.TRANS64 P0, [R7+URZ], R2 ;  /* 0x00000002070085a7 */ /* 0x000e64000800007f */
[----:B-1----:R-:W-:Y:S05]  /*7c30*/  @!P0 BRA `(.L_x_179) ;  /* 0xfffffffc00f08947 */ /* 0x002fea000383ffff */
[----:B------:R-:W-:Y:S05]  /*7c40*/  BRA `(.L_x_189) ;  /* 0xfffffffc00307947 */ /* 0x000fea000383ffff */
.L_x_180:
[----:B0-----:R0:W1:Y:S02]  /*7c50*/  SYNCS.PHASECHK.TRANS64.TRYWAIT P0, [R9+URZ], R4 ;  /* 0x00000004090075a7 */ /* 0x001064000800017f */
[----:B-1----:R-:W-:Y:S05]  /*7c60*/  @!P0 NANOSLEEP.SYNCS 0x989680 ;  /* 0x009896800000895d */ /* 0x002fea0003900000 */
[----:B------:R-:W1:Y:S02]  /*7c70*/  @!P0 SYNCS.PHASECHK.TRANS64 P0, [R9+URZ], R4 ;  /* 0x00000004090085a7 */ /* 0x000e64000800007f */
[----:B-1----:R-:W-:Y:S05]  /*7c80*/  @!P0 BRA `(.L_x_180) ;  /* 0xfffffffc00f08947 */ /* 0x002fea000383ffff */
[----:B------:R-:W-:Y:S05]  /*7c90*/  BRA `(.L_x_190) ;  /* 0xfffffffc00387947 */ /* 0x000fea000383ffff */
.L_x_191:
[----:B------:R-:W-:-:S00]  /*7ca0*/  BRA `(.L_x_191) ;  /* 0xfffffffc00fc7947 */ /* 0x000fc0000383ffff */
[----:B------:R-:W-:-:S00]  /*7cb0*/  NOP ;  /* 0x0000000000007918 */ /* 0x000fc00000000000 */
        /* <DEDUP_REMOVED lines=12> */
.L_x_192:


//--------------------- .nv.global.init           --------------------------
	.section	.nv.global.init,"aw",@progbits
.nv.global.init:
	.type		$str$22,@object
	.size		$str$22,($str$23 - $str$22)
$str$22:
        /*0000*/ 	.byte	0x6b, 0x5f, 0x74, 0x69, 0x6c, 0x65, 0x5f, 0x63, 0x6f, 0x75, 0x6e, 0x74, 0x20, 0x3e, 0x3d, 0x20
        /*0010*/ 	.byte	0x31, 0x00
	.type		$str$23,@object
	.size		$str$23,(__unnamed_1 - $str$23)
$str$23:
        /*0012*/ 	.byte	0x2f, 0x74, 0x6d, 0x70, 0x2f, 0x63, 0x75, 0x74, 0x6c, 0x61, 0x73, 0x73, 0x5f, 0x73, 0x77, 0x65
        /*0022*/ 	.byte	0x65, 0x70, 0x5f, 0x73, 0x72, 0x63, 0x2f, 0x69, 0x6e, 0x63, 0x6c, 0x75, 0x64, 0x65, 0x2f, 0x63
        /*0032*/ 	.byte	0x75, 0x74, 0x6c, 0x61, 0x73, 0x73, 0x2f, 0x67, 0x65, 0x6d, 0x6d, 0x2f, 0x63, 0x6f, 0x6c, 0x6c
        /*0042*/ 	.byte	0x65, 0x63, 0x74, 0x69, 0x76, 0x65, 0x2f, 0x73, 0x6d, 0x39, 0x30, 0x5f, 0x6d, 0x6d, 0x61, 0x5f
        /*0052*/ 	.byte	0x74, 0x6d, 0x61, 0x5f, 0x67, 0x6d, 0x6d, 0x61, 0x5f, 0x73, 0x73, 0x5f, 0x77, 0x61, 0x72, 0x70
        /*0062*/ 	.byte	0x73, 0x70, 0x65, 0x63, 0x69, 0x61, 0x6c, 0x69, 0x7a, 0x65, 0x64, 0x2e, 0x68, 0x70, 0x70, 0x00
	.type		__unnamed_1,@object
	.size		__unnamed_1,(.L_0 - __unnamed_1)
__unnamed_1:
        /*0072*/ 	.byte	0x76, 0x6f, 0x69, 0x64, 0x20, 0x63, 0x75, 0x74, 0x6c, 0x61, 0x73, 0x73, 0x3a, 0x3a, 0x67, 0x65
        /* <DEDUP_REMOVED lines=180> */
        /*0bc2*/ 	.byte	0x69, 0x74, 0x79, 0x5d, 0x00
.L_0:


//--------------------- .nv.shared._ZN7cutlass13device_kernelINS_4gemm6kernel13GemmUniversalIN4cute5tupleIJiiiiEEENS1_10collective13CollectiveMmaINS1_34MainloopSm90TmaGmmaWarpSpecializedILi3ENS5_IJNS4_1CILi1EEESB_SB_EEENS1_35KernelTmaWarpSpecializedCooperativeEEENS5_IJNSA_ILi128EEESF_NSA_ILi64EEEEEENS_10bfloat16_tENS5_IJlSB_lEEESI_SJ_NS4_8TiledMMAINS4_8MMA_AtomIJNS4_4SM904GMMA28MMA_64x128x16_F32BF16BF16_SSILNSN_5MajorE0ELSP_0ELNSN_7ScaleInE1ELSQ_1EEEEEENS4_6LayoutINS5_IJNSA_ILi2EEESB_SB_EEENS5_IJSB_NSA_ILi0EEESW_EEEEENS5_IJNS4_10UnderscoreESZ_SZ_EEEEENS4_13SM90_TMA_LOADENS4_14ComposedLayoutINS4_7SwizzleILi3ELi4ELi3EEENS4_18smem_ptr_flag_bitsILi16EEENST_INS5_IJNSA_ILi8EEESG_EEENS5_IJSG_SB_EEEEEEEvNS4_8identityES12_S1C_vS1D_EENS_8epilogue10collective6detail29Sm90TmaWarpSpecializedAdapterINS1G_15DefaultEpilogueISI_SJ_SJ_NS1F_6thread17LinearCombinationISI_Li1EffLNS1K_9ScaleType4KindE0ELNS_15FloatRoundStyleE2ESI_EENS1_15EpilogueDefaultEEEEEvvEEEEvNT_6ParamsE --------------------------
	.section	.nv.shared._ZN7cutlass13device_kernelINS_4gemm6kernel13GemmUniversalIN4cute5tupleIJiiiiEEENS1_10collective13CollectiveMmaINS1_34MainloopSm90TmaGmmaWarpSpecializedILi3ENS5_IJNS4_1CILi1EEESB_SB_EEENS1_35KernelTmaWarpSpecializedCooperativeEEENS5_IJNSA_ILi128EEESF_NSA_ILi64EEEEEENS_10bfloat16_tENS5_IJlSB_lEEESI_SJ_NS4_8TiledMMAINS4_8MMA_AtomIJNS4_4SM904GMMA28MMA_64x128x16_F32BF16BF16_SSILNSN_5MajorE0ELSP_0ELNSN_7ScaleInE1ELSQ_1EEEEEENS4_6LayoutINS5_IJNSA_ILi2EEESB_SB_EEENS5_IJSB_NSA_ILi0EEESW_EEEEENS5_IJNS4_10UnderscoreESZ_SZ_EEEEENS4_13SM90_TMA_LOADENS4_14ComposedLayoutINS4_7SwizzleILi3ELi4ELi3EEENS4_18smem_ptr_flag_bitsILi16EEENST_INS5_IJNSA_ILi8EEESG_EEENS5_IJSG_SB_EEEEEEEvNS4_8identityES12_S1C_vS1D_EENS_8epilogue10collective6detail29Sm90TmaWarpSpecializedAdapterINS1G_15DefaultEpilogueISI_SJ_SJ_NS1F_6thread17LinearCombinationISI_Li1EffLNS1K_9ScaleType4KindE0ELNS_15FloatRoundStyleE2ESI_EENS1_15EpilogueDefaultEEEEEvvEEEEvNT_6ParamsE,"aw",@nobits
	.sectionflags	@""
	.align	16
	.zero		1024


//--------------------- .nv.shared.reserved.0     --------------------------
	.section	.nv.shared.reserved.0,"aw",@nobits
	.weak		__nv_reservedSMEM_offset_0_alias
	.size		__nv_reservedSMEM_offset_0_alias, 0, 0
	.other		__nv_reservedSMEM_offset_0_alias,@"STO_CUDA_RESERVED_SHARED STV_DEFAULT"
__nv_reservedSMEM_offset_0_alias:
	.zero		0


//--------------------- .nv.global                --------------------------
	.section	.nv.global,"aw",@nobits
.nv.global:
	.type		_ZN39_INTERNAL_f30ef19d_4_k_cu_5af20425_28734cute1_E,@object
	.size		_ZN39_INTERNAL_f30ef19d_4_k_cu_5af20425_28734cute1_E,(_ZN39_INTERNAL_f30ef19d_4_k_cu_5af20425_28734cuda3std3__45__cpo6cbeginE - _ZN39_INTERNAL_f30ef19d_4_k_cu_5af20425_28734cute1_E)
_ZN39_INTERNAL_f30ef19d_4_k_cu_5af20425_28734cute1_E:
	.zero		1
	.type		_ZN39_INTERNAL_f30ef19d_4_k_cu_5af20425_28734cuda3std3__45__cpo6cbeginE,@object
	.size		_ZN39_INTERNAL_f30ef19d_4_k_cu_5af20425_28734cuda3std3__45__cpo6cbeginE,(_ZN39_INTERNAL_f30ef19d_4_k_cu_5af20425_28734cuda3std3__48in_placeE - _ZN39_INTERNAL_f30ef19d_4_k_cu_5af20425_28734cuda3std3__45__cpo6cbeginE)
_ZN39_INTERNAL_f30ef19d_4_k_cu_5af20425_28734cuda3std3__45__cpo6cbeginE:
	.zero		1
	.type		_ZN39_INTERNAL_f30ef19d_4_k_cu_5af20425_28734cuda3std3__48in_placeE,@object
	.size		_ZN39_INTERNAL_f30ef19d_4_k_cu_5af20425_28734cuda3std3__48in_placeE,(_ZN39_INTERNAL_f30ef19d_4_k_cu_5af20425_28734cuda3std6ranges3__45__cpo9iter_moveE - _ZN39_INTERNAL_f30ef19d_4_k_cu_5af20425_28734cuda3std3__48in_placeE)
_ZN39_INTERNAL_f30ef19d_4_k_cu_5af20425_28734cuda3std3__48in_placeE:
	.zero		1
	.type		_ZN39_INTERNAL_f30ef19d_4_k_cu_5af20425_28734cuda3std6ranges3__45__cpo9iter_moveE,@object
	.size		_ZN39_INTERNAL_f30ef19d_4_k_cu_5af20425_28734cuda3std6ranges3__45__cpo9iter_moveE,(_ZN39_INTERNAL_f30ef19d_4_k_cu_5af20425_28734cuda3std3__45__cpo5beginE - _ZN39_INTERNAL_f30ef19d_4_k_cu_5af20425_28734cuda3std6ranges3__45__cpo9iter_moveE)
_ZN39_INTERNAL_f30ef19d_4_k_cu_5af20425_28734cuda3std6ranges3__45__cpo9iter_moveE:
	.zero		1
	.type		_ZN39_INTERNAL_f30ef19d_4_k_cu_5af20425_28734cuda3std3__45__cpo5beginE,@object
	.size		_ZN39_INTERNAL_f30ef19d_4_k_cu_5af20425_28734cuda3std3__45__cpo5beginE,(_ZN39_INTERNAL_f30ef19d_4_k_cu_5af20425_28734cuda3std3__441_GLOBAL__N__f30ef19d_4_k_cu_5af20425_28736ignoreE - _ZN39_INTERNAL_f30ef19d_4_k_cu_5af20425_28734cuda3std3__45__cpo5beginE)
_ZN39_INTERNAL_f30ef19d_4_k_cu_5af20425_28734cuda3std3__45__cpo5beginE:
	.zero		1
	.type		_ZN39_INTERNAL_f30ef19d_4_k_cu_5af20425_28734cuda3std3__441_GLOBAL__N__f30ef19d_4_k_cu_5af20425_28736ignoreE,@object
	.size		_ZN39_INTERNAL_f30ef19d_4_k_cu_5af20425_28734cuda3std3__441_GLOBAL__N__f30ef19d_4_k_cu_5af20425_28736ignoreE,(_ZN39_INTERNAL_f30ef19d_4_k_cu_5af20425_28734cute7productE - _ZN39_INTERNAL_f30ef19d_4_k_cu_5af20425_28734cuda3std3__441_GLOBAL__N__f30ef19d_4_k_cu_5af20425_28736ignoreE)
_ZN39_INTERNAL_f30ef19d_4_k_cu_5af20425_28734cuda3std3__441_GLOBAL__N__f30ef19d_4_k_cu_5af20425_28736ignoreE:
	.zero		1
	.type		_ZN39_INTERNAL_f30ef19d_4_k_cu_5af20425_28734cute7productE,@object
	.size		_ZN39_INTERNAL_f30ef19d_4_k_cu_5af20425_28734cute7productE,(_ZN39_INTERNAL_f30ef19d_4_k_cu_5af20425_28734cuda3std3__45__cpo3endE - _ZN39_INTERNAL_f30ef19d_4_k_cu_5af20425_28734cute7productE)
_ZN39_INTERNAL_f30ef19d_4_k_cu_5af20425_28734cute7productE:
	.zero		1
	.type		_ZN39_INTERNAL_f30ef19d_4_k_cu_5af20425_28734cuda3std3__45__cpo3endE,@object
	.size		_ZN39_INTERNAL_f30ef19d_4_k_cu_5af20425_28734cuda3std3__45__cpo3endE,(_ZN39_INTERNAL_f30ef19d_4_k_cu_5af20425_28734cuda3std3__419piecewise_constructE - _ZN39_INTERNAL_f30ef19d_4_k_cu_5af20425_28734cuda3std3__45__cpo3endE)
_ZN39_INTERNAL_f30ef19d_4_k_cu_5af20425_28734cuda3std3__45__cpo3endE:
	.zero		1
	.type		_ZN39_INTERNAL_f30ef19d_4_k_cu_5af20425_28734cuda3std3__419piecewise_constructE,@object
	.size		_ZN39_INTERNAL_f30ef19d_4_k_cu_5af20425_28734cuda3std3__419piecewise_constructE,(_ZN39_INTERNAL_f30ef19d_4_k_cu_5af20425_28734cuda3std3__45__cpo4cendE - _ZN39_INTERNAL_f30ef19d_4_k_cu_5af20425_28734cuda3std3__419piecewise_constructE)
_ZN39_INTERNAL_f30ef19d_4_k_cu_5af20425_28734cuda3std3__419piecewise_constructE:
	.zero		1
	.type		_ZN39_INTERNAL_f30ef19d_4_k_cu_5af20425_28734cuda3std3__45__cpo4cendE,@object
	.size		_ZN39_INTERNAL_f30ef19d_4_k_cu_5af20425_28734cuda3std3__45__cpo4cendE,(_ZN39_INTERNAL_f30ef19d_4_k_cu_5af20425_28734cuda3std6ranges3__45__cpo4swapE - _ZN39_INTERNAL_f30ef19d_4_k_cu_5af20425_28734cuda3std3__45__cpo4cendE)
_ZN39_INTERNAL_f30ef19d_4_k_cu_5af20425_28734cuda3std3__45__cpo4cendE:
	.zero		1
	.type		_ZN39_INTERNAL_f30ef19d_4_k_cu_5af20425_28734cuda3std6ranges3__45__cpo4swapE,@object
	.size		_ZN39_INTERNAL_f30ef19d_4_k_cu_5af20425_28734cuda3std6ranges3__45__cpo4swapE,(.L_8 - _ZN39_INTERNAL_f30ef19d_4_k_cu_5af20425_28734cuda3std6ranges3__45__cpo4swapE)
_ZN39_INTERNAL_f30ef19d_4_k_cu_5af20425_28734cuda3std6ranges3__45__cpo4swapE:
	.zero		1
.L_8:


//--------------------- .nv.constant0._ZN7cutlass13device_kernelINS_4gemm6kernel13GemmUniversalIN4cute5tupleIJiiiiEEENS1_10collective13CollectiveMmaINS1_34MainloopSm90TmaGmmaWarpSpecializedILi3ENS5_IJNS4_1CILi1EEESB_SB_EEENS1_35KernelTmaWarpSpecializedCooperativeEEENS5_IJNSA_ILi128EEESF_NSA_ILi64EEEEEENS_10bfloat16_tENS5_IJlSB_lEEESI_SJ_NS4_8TiledMMAINS4_8MMA_AtomIJNS4_4SM904GMMA28MMA_64x128x16_F32BF16BF16_SSILNSN_5MajorE0ELSP_0ELNSN_7ScaleInE1ELSQ_1EEEEEENS4_6LayoutINS5_IJNSA_ILi2EEESB_SB_EEENS5_IJSB_NSA_ILi0EEESW_EEEEENS5_IJNS4_10UnderscoreESZ_SZ_EEEEENS4_13SM90_TMA_LOADENS4_14ComposedLayoutINS4_7SwizzleILi3ELi4ELi3EEENS4_18smem_ptr_flag_bitsILi16EEENST_INS5_IJNSA_ILi8EEESG_EEENS5_IJSG_SB_EEEEEEEvNS4_8identityES12_S1C_vS1D_EENS_8epilogue10collective6detail29Sm90TmaWarpSpecializedAdapterINS1G_15DefaultEpilogueISI_SJ_SJ_NS1F_6thread17LinearCombinationISI_Li1EffLNS1K_9ScaleType4KindE0ELNS_15FloatRoundStyleE2ESI_EENS1_15EpilogueDefaultEEEEEvvEEEEvNT_6ParamsE --------------------------
	.section	.nv.constant0._ZN7cutlass13device_kernelINS_4gemm6kernel13GemmUniversalIN4cute5tupleIJiiiiEEENS1_10collective13CollectiveMmaINS1_34MainloopSm90TmaGmmaWarpSpecializedILi3ENS5_IJNS4_1CILi1EEESB_SB_EEENS1_35KernelTmaWarpSpecializedCooperativeEEENS5_IJNSA_ILi128EEESF_NSA_ILi64EEEEEENS_10bfloat16_tENS5_IJlSB_lEEESI_SJ_NS4_8TiledMMAINS4_8MMA_AtomIJNS4_4SM904GMMA28MMA_64x128x16_F32BF16BF16_SSILNSN_5MajorE0ELSP_0ELNSN_7ScaleInE1ELSQ_1EEEEEENS4_6LayoutINS5_IJNSA_ILi2EEESB_SB_EEENS5_IJSB_NSA_ILi0EEESW_EEEEENS5_IJNS4_10UnderscoreESZ_SZ_EEEEENS4_13SM90_TMA_LOADENS4_14ComposedLayoutINS4_7SwizzleILi3ELi4ELi3EEENS4_18smem_ptr_flag_bitsILi16EEENST_INS5_IJNSA_ILi8EEESG_EEENS5_IJSG_SB_EEEEEEEvNS4_8identityES12_S1C_vS1D_EENS_8epilogue10collective6detail29Sm90TmaWarpSpecializedAdapterINS1G_15DefaultEpilogueISI_SJ_SJ_NS1F_6thread17LinearCombinationISI_Li1EffLNS1K_9ScaleType4KindE0ELNS_15FloatRoundStyleE2ESI_EENS1_15EpilogueDefaultEEEEEvvEEEEvNT_6ParamsE,"a",@progbits
	.sectionflags	@""
	.align	4
.nv.constant0._ZN7cutlass13device_kernelINS_4gemm6kernel13GemmUniversalIN4cute5tupleIJiiiiEEENS1_10collective13CollectiveMmaINS1_34MainloopSm90TmaGmmaWarpSpecializedILi3ENS5_IJNS4_1CILi1EEESB_SB_EEENS1_35KernelTmaWarpSpecializedCooperativeEEENS5_IJNSA_ILi128EEESF_NSA_ILi64EEEEEENS_10bfloat16_tENS5_IJlSB_lEEESI_SJ_NS4_8TiledMMAINS4_8MMA_AtomIJNS4_4SM904GMMA28MMA_64x128x16_F32BF16BF16_SSILNSN_5MajorE0ELSP_0ELNSN_7ScaleInE1ELSQ_1EEEEEENS4_6LayoutINS5_IJNSA_ILi2EEESB_SB_EEENS5_IJSB_NSA_ILi0EEESW_EEEEENS5_IJNS4_10UnderscoreESZ_SZ_EEEEENS4_13SM90_TMA_LOADENS4_14ComposedLayoutINS4_7SwizzleILi3ELi4ELi3EEENS4_18smem_ptr_flag_bitsILi16EEENST_INS5_IJNSA_ILi8EEESG_EEENS5_IJSG_SB_EEEEEEEvNS4_8identityES12_S1C_vS1D_EENS_8epilogue10collective6detail29Sm90TmaWarpSpecializedAdapterINS1G_15DefaultEpilogueISI_SJ_SJ_NS1F_6thread17LinearCombinationISI_Li1EffLNS1K_9ScaleType4KindE0ELNS_15FloatRoundStyleE2ESI_EENS1_15EpilogueDefaultEEEEEvvEEEEvNT_6ParamsE:
	.zero		1664


//--------------------- SYMBOLS --------------------------

	.type		.nv.reservedSmem.offset0,@object
	.size		.nv.reservedSmem.offset0,0x4
	.type		__assertfail,@function
